// auto-generated by cutlass_sweep.conv — config: {"arch": "sm_100", "cluster_m": 1, "cluster_n": 1, "conv_kind": "fprop", "dtype": "e4m3", "ndim": 2, "tile_k": 32, "tile_m": 64, "tile_n": 128}
#include "cutlass/cutlass.h"
#include "cute/tensor.hpp"
#include "cutlass/kernel_hardware_info.hpp"
#include "cutlass/conv/convolution.h"
#include "cutlass/conv/dispatch_policy.hpp"
#include "cutlass/conv/collective/collective_builder.hpp"
#include "cutlass/conv/kernel/conv_universal.hpp"
#include "cutlass/conv/device/conv_universal_adapter.hpp"
#include "cutlass/epilogue/collective/collective_builder.hpp"

using namespace cute;
using Elem = cutlass::float_e4m3_t;
using Acc  = float;
using LayoutAB = cutlass::layout::TensorNHWC;
using LayoutC  = cutlass::layout::TensorNHWC;
constexpr auto ConvOp = cutlass::conv::Operator::kFprop;
using TileShape    = Shape<_64, _128, Shape<_32>>;
using ClusterShape = Shape<_1, _1, _1>;

using CollectiveEpilogue = typename cutlass::epilogue::collective::CollectiveBuilder<
    cutlass::arch::Sm100, cutlass::arch::OpClassTensorOp,
    TileShape, ClusterShape,
    cutlass::epilogue::collective::EpilogueTileAuto,
    Acc, Acc,
    Elem, LayoutC, 128 / cutlass::sizeof_bits<Elem>::value,
    Elem, LayoutC, 128 / cutlass::sizeof_bits<Elem>::value,
    cutlass::epilogue::collective::EpilogueScheduleAuto
  >::CollectiveOp;

using CollectiveMainloop = typename cutlass::conv::collective::CollectiveBuilder<
    cutlass::arch::Sm100, cutlass::arch::OpClassTensorOp, ConvOp,
    Elem, LayoutAB, 128 / cutlass::sizeof_bits<Elem>::value,
    Elem, LayoutAB, 128 / cutlass::sizeof_bits<Elem>::value,
    Acc,
    TileShape, ClusterShape,
    cutlass::conv::collective::StageCountAutoCarveout<
        static_cast<int>(sizeof(typename CollectiveEpilogue::SharedStorage))>,
    cutlass::conv::collective::KernelScheduleAuto
  >::CollectiveOp;

using ProblemShape = cutlass::conv::ConvProblemShape<
    ConvOp, CollectiveMainloop::DispatchPolicy::NumSpatialDimensions>;
using ConvKernel = cutlass::conv::kernel::ConvUniversal<
    ProblemShape, CollectiveMainloop, CollectiveEpilogue>;
using Conv = cutlass::conv::device::ConvUniversalAdapter<ConvKernel>;

auto* _anchor = &cutlass::device_kernel<ConvKernel>;


// ===== COMPILED SASS (sm_100a) =====

	.target	sm_100a

	.elftype	@"ET_EXEC"


//--------------------- .note.nv.tkinfo           --------------------------
	.section	.note.nv.tkinfo,"",@"SHT_NOTE"
	.sectionflags	@"SHF_NOTE_NV_TKINFO"
	.tkinfo
        /*0018*/ 	.word	0x00000002
        /*0030*/ 	.string	""
        /*0030*/ 	.string	"ptxas"
        /*0030*/ 	.string	"Cuda compilation tools, release 13.0, V13.0.88"
        /*0030*/ 	.string	"Build cuda_13.0.r13.0/compiler.36424714_0"
        /*0030*/ 	.string	"-arch sm_100a -m 64 "



//--------------------- .note.nv.cuinfo           --------------------------
	.section	.note.nv.cuinfo,"",@"SHT_NOTE"
	.sectionflags	@"SHF_NOTE_NV_CUINFO"
        /*0018*/ 	.short	0x0002
        /*001a*/ 	.short	0x0064
        /*001c*/ 	.short	0x0082
	.zero		2


//--------------------- .nv.info                  --------------------------
	.section	.nv.info,"",@"SHT_CUDA_INFO"
	.align	4


	//----- nvinfo : EIATTR_REGCOUNT
	.align		4
        /*0000*/ 	.byte	0x04, 0x2f
        /*0002*/ 	.short	(.L_19 - .L_18)
	.align		4
.L_18:
        /*0004*/ 	.word	index@(_ZN7cutlass13device_kernelINS_4conv6kernel13ConvUniversalINS1_16ConvProblemShapeILNS1_8OperatorE0ELi2EEENS1_10collective14CollectiveConvINS1_47MainloopSm100TmaUmmaWarpSpecializedImplicitGemmILS5_0ELi34ELi2ELi1ELi2EN4cute5tupleIJNSA_1CILi1EEESD_SD_EEEEENSB_IJNSC_ILi64EEENSC_ILi128EEENSB_IJNSC_ILi32EEEEEEEEENS_12float_e4m3_tESL_NSA_8TiledMMAINSA_8MMA_AtomIJNSA_10MMA_TraitsINSA_19SM100_MMA_F8F6F4_SSEJSL_SL_fSG_SH_NSA_17integral_constantINSA_4UMMA5MajorELSS_0EEEST_NSQ_INSR_7ScaleInELSU_0EEESV_EEEEEENSA_6LayoutISE_NSB_IJNSC_ILi0EEESZ_SZ_EEEEENSB_IJNSA_10UnderscoreES12_S12_EEEEENS7_6detail27Sm100ImplicitGemmTileTraitsINSA_20SM90_TMA_LOAD_IM2COLENSA_14ComposedLayoutINSA_7SwizzleILi1ELi4ELi3EEENSA_18smem_ptr_flag_bitsILi8EEENSY_INSB_IJNSC_ILi8EEESI_EEENSB_IJSI_SD_EEEEEEEvEENS16_INSA_13SM90_TMA_LOADES1H_vEEEENS_8epilogue10collective18CollectiveEpilogueINS1M_23Sm100TmaWarpSpecializedILi2ELi2ELi32ELb0ELb0EEEJSK_NSB_IJNSY_ISG_SD_EES1R_EEESL_NSB_IJNSB_IJlllEEESD_SZ_EEESL_S1U_NS1M_6fusion15FusionCallbacksIS1Q_NS1V_17LinearCombinationISL_fSL_fLNS_15FloatRoundStyleE2EEESK_S1S_JEEENSA_5SM1004TMEM4LOAD26SM100_TMEM_LOAD_16dp32b32xES17_NS18_INS19_ILi2ELi4ELi3EEES1C_NSY_INSB_IJS1D_SG_EEENSB_IJSG_SD_EEEEEEENSA_39AutoVectorizingCopyWithAssumedAlignmentILi128EEENSA_21SM90_TMA_STORE_IM2COLES29_S2B_S2B_EEEvvEEEEvNT_6ParamsE)
        /*0008*/ 	.word	0x0000007d


	//----- nvinfo : EIATTR_FRAME_SIZE
	.align		4
.L_19:
        /*000c*/ 	.byte	0x04, 0x11
        /*000e*/ 	.short	(.L_21 - .L_20)
	.align		4
.L_20:
        /*0010*/ 	.word	index@($__internal_2_$__cuda_sm10x_tcgen05_guardrail_trap_unallocated_columns_being_dealloced)
        /*0014*/ 	.word	0x00000008


	//----- nvinfo : EIATTR_FRAME_SIZE
	.align		4
.L_21:
        /*0018*/ 	.byte	0x04, 0x11
        /*001a*/ 	.short	(.L_23 - .L_22)
	.align		4
.L_22:
        /*001c*/ 	.word	index@($__internal_1_$__cuda_sm10x_tcgen05_guardrail_trap_phase_invalid_during_alloc)
        /*0020*/ 	.word	0x00000008


	//----- nvinfo : EIATTR_FRAME_SIZE
	.align		4
.L_23:
        /*0024*/ 	.byte	0x04, 0x11
        /*0026*/ 	.short	(.L_25 - .L_24)
	.align		4
.L_24:
        /*0028*/ 	.word	index@($__internal_0_$__cuda_sm10x_tcgen05_guardrail_trap_col_being_dealloced_not_returned_by_alloc)
        /*002c*/ 	.word	0x00000008


	//----- nvinfo : EIATTR_FRAME_SIZE
	.align		4
.L_25:
        /*0030*/ 	.byte	0x04, 0x11
        /*0032*/ 	.short	(.L_27 - .L_26)
	.align		4
.L_26:
        /*0034*/ 	.word	index@(_ZN7cutlass13device_kernelINS_4conv6kernel13ConvUniversalINS1_16ConvProblemShapeILNS1_8OperatorE0ELi2EEENS1_10collective14CollectiveConvINS1_47MainloopSm100TmaUmmaWarpSpecializedImplicitGemmILS5_0ELi34ELi2ELi1ELi2EN4cute5tupleIJNSA_1CILi1EEESD_SD_EEEEENSB_IJNSC_ILi64EEENSC_ILi128EEENSB_IJNSC_ILi32EEEEEEEEENS_12float_e4m3_tESL_NSA_8TiledMMAINSA_8MMA_AtomIJNSA_10MMA_TraitsINSA_19SM100_MMA_F8F6F4_SSEJSL_SL_fSG_SH_NSA_17integral_constantINSA_4UMMA5MajorELSS_0EEEST_NSQ_INSR_7ScaleInELSU_0EEESV_EEEEEENSA_6LayoutISE_NSB_IJNSC_ILi0EEESZ_SZ_EEEEENSB_IJNSA_10UnderscoreES12_S12_EEEEENS7_6detail27Sm100ImplicitGemmTileTraitsINSA_20SM90_TMA_LOAD_IM2COLENSA_14ComposedLayoutINSA_7SwizzleILi1ELi4ELi3EEENSA_18smem_ptr_flag_bitsILi8EEENSY_INSB_IJNSC_ILi8EEESI_EEENSB_IJSI_SD_EEEEEEEvEENS16_INSA_13SM90_TMA_LOADES1H_vEEEENS_8epilogue10collective18CollectiveEpilogueINS1M_23Sm100TmaWarpSpecializedILi2ELi2ELi32ELb0ELb0EEEJSK_NSB_IJNSY_ISG_SD_EES1R_EEESL_NSB_IJNSB_IJlllEEESD_SZ_EEESL_S1U_NS1M_6fusion15FusionCallbacksIS1Q_NS1V_17LinearCombinationISL_fSL_fLNS_15FloatRoundStyleE2EEESK_S1S_JEEENSA_5SM1004TMEM4LOAD26SM100_TMEM_LOAD_16dp32b32xES17_NS18_INS19_ILi2ELi4ELi3EEES1C_NSY_INSB_IJS1D_SG_EEENSB_IJSG_SD_EEEEEEENSA_39AutoVectorizingCopyWithAssumedAlignmentILi128EEENSA_21SM90_TMA_STORE_IM2COLES29_S2B_S2B_EEEvvEEEEvNT_6ParamsE)
        /*0038*/ 	.word	0x00000008


	//----- nvinfo : EIATTR_MIN_STACK_SIZE
	.align		4
.L_27:
        /*003c*/ 	.byte	0x04, 0x12
        /*003e*/ 	.short	(.L_29 - .L_28)
	.align		4
.L_28:
        /*0040*/ 	.word	index@(_ZN7cutlass13device_kernelINS_4conv6kernel13ConvUniversalINS1_16ConvProblemShapeILNS1_8OperatorE0ELi2EEENS1_10collective14CollectiveConvINS1_47MainloopSm100TmaUmmaWarpSpecializedImplicitGemmILS5_0ELi34ELi2ELi1ELi2EN4cute5tupleIJNSA_1CILi1EEESD_SD_EEEEENSB_IJNSC_ILi64EEENSC_ILi128EEENSB_IJNSC_ILi32EEEEEEEEENS_12float_e4m3_tESL_NSA_8TiledMMAINSA_8MMA_AtomIJNSA_10MMA_TraitsINSA_19SM100_MMA_F8F6F4_SSEJSL_SL_fSG_SH_NSA_17integral_constantINSA_4UMMA5MajorELSS_0EEEST_NSQ_INSR_7ScaleInELSU_0EEESV_EEEEEENSA_6LayoutISE_NSB_IJNSC_ILi0EEESZ_SZ_EEEEENSB_IJNSA_10UnderscoreES12_S12_EEEEENS7_6detail27Sm100ImplicitGemmTileTraitsINSA_20SM90_TMA_LOAD_IM2COLENSA_14ComposedLayoutINSA_7SwizzleILi1ELi4ELi3EEENSA_18smem_ptr_flag_bitsILi8EEENSY_INSB_IJNSC_ILi8EEESI_EEENSB_IJSI_SD_EEEEEEEvEENS16_INSA_13SM90_TMA_LOADES1H_vEEEENS_8epilogue10collective18CollectiveEpilogueINS1M_23Sm100TmaWarpSpecializedILi2ELi2ELi32ELb0ELb0EEEJSK_NSB_IJNSY_ISG_SD_EES1R_EEESL_NSB_IJNSB_IJlllEEESD_SZ_EEESL_S1U_NS1M_6fusion15FusionCallbacksIS1Q_NS1V_17LinearCombinationISL_fSL_fLNS_15FloatRoundStyleE2EEESK_S1S_JEEENSA_5SM1004TMEM4LOAD26SM100_TMEM_LOAD_16dp32b32xES17_NS18_INS19_ILi2ELi4ELi3EEES1C_NSY_INSB_IJS1D_SG_EEENSB_IJSG_SD_EEEEEEENSA_39AutoVectorizingCopyWithAssumedAlignmentILi128EEENSA_21SM90_TMA_STORE_IM2COLES29_S2B_S2B_EEEvvEEEEvNT_6ParamsE)
        /*0044*/ 	.word	0x00000008
.L_29:


//--------------------- .nv.compat                --------------------------
	.section	.nv.compat,"",@"SHT_CUDA_COMPAT_INFO"
	.align	4
        /*0000*/ 	.byte	0x02, 0x09, 0x01, 0x00, 0x02, 0x02, 0x02, 0x00, 0x02, 0x05, 0x05, 0x00, 0x03, 0x07, 0x01, 0x01
        /*0010*/ 	.byte	0x02, 0x03, 0x01, 0x00, 0x02, 0x06, 0x01, 0x00, 0x04, 0x0b, 0x08, 0x00, 0x09, 0x00, 0x00, 0x00
        /*0020*/ 	.byte	0x00, 0x00, 0x00, 0x00


//--------------------- .nv.info._ZN7cutlass13device_kernelINS_4conv6kernel13ConvUniversalINS1_16ConvProblemShapeILNS1_8OperatorE0ELi2EEENS1_10collective14CollectiveConvINS1_47MainloopSm100TmaUmmaWarpSpecializedImplicitGemmILS5_0ELi34ELi2ELi1ELi2EN4cute5tupleIJNSA_1CILi1EEESD_SD_EEEEENSB_IJNSC_ILi64EEENSC_ILi128EEENSB_IJNSC_ILi32EEEEEEEEENS_12float_e4m3_tESL_NSA_8TiledMMAINSA_8MMA_AtomIJNSA_10MMA_TraitsINSA_19SM100_MMA_F8F6F4_SSEJSL_SL_fSG_SH_NSA_17integral_constantINSA_4UMMA5MajorELSS_0EEEST_NSQ_INSR_7ScaleInELSU_0EEESV_EEEEEENSA_6LayoutISE_NSB_IJNSC_ILi0EEESZ_SZ_EEEEENSB_IJNSA_10UnderscoreES12_S12_EEEEENS7_6detail27Sm100ImplicitGemmTileTraitsINSA_20SM90_TMA_LOAD_IM2COLENSA_14ComposedLayoutINSA_7SwizzleILi1ELi4ELi3EEENSA_18smem_ptr_flag_bitsILi8EEENSY_INSB_IJNSC_ILi8EEESI_EEENSB_IJSI_SD_EEEEEEEvEENS16_INSA_13SM90_TMA_LOADES1H_vEEEENS_8epilogue10collective18CollectiveEpilogueINS1M_23Sm100TmaWarpSpecializedILi2ELi2ELi32ELb0ELb0EEEJSK_NSB_IJNSY_ISG_SD_EES1R_EEESL_NSB_IJNSB_IJlllEEESD_SZ_EEESL_S1U_NS1M_6fusion15FusionCallbacksIS1Q_NS1V_17LinearCombinationISL_fSL_fLNS_15FloatRoundStyleE2EEESK_S1S_JEEENSA_5SM1004TMEM4LOAD26SM100_TMEM_LOAD_16dp32b32xES17_NS18_INS19_ILi2ELi4ELi3EEES1C_NSY_INSB_IJS1D_SG_EEENSB_IJSG_SD_EEEEEEENSA_39AutoVectorizingCopyWithAssumedAlignmentILi128EEENSA_21SM90_TMA_STORE_IM2COLES29_S2B_S2B_EEEvvEEEEvNT_6ParamsE --------------------------
	.section	.nv.info._ZN7cutlass13device_kernelINS_4conv6kernel13ConvUniversalINS1_16ConvProblemShapeILNS1_8OperatorE0ELi2EEENS1_10collective14CollectiveConvINS1_47MainloopSm100TmaUmmaWarpSpecializedImplicitGemmILS5_0ELi34ELi2ELi1ELi2EN4cute5tupleIJNSA_1CILi1EEESD_SD_EEEEENSB_IJNSC_ILi64EEENSC_ILi128EEENSB_IJNSC_ILi32EEEEEEEEENS_12float_e4m3_tESL_NSA_8TiledMMAINSA_8MMA_AtomIJNSA_10MMA_TraitsINSA_19SM100_MMA_F8F6F4_SSEJSL_SL_fSG_SH_NSA_17integral_constantINSA_4UMMA5MajorELSS_0EEEST_NSQ_INSR_7ScaleInELSU_0EEESV_EEEEEENSA_6LayoutISE_NSB_IJNSC_ILi0EEESZ_SZ_EEEEENSB_IJNSA_10UnderscoreES12_S12_EEEEENS7_6detail27Sm100ImplicitGemmTileTraitsINSA_20SM90_TMA_LOAD_IM2COLENSA_14ComposedLayoutINSA_7SwizzleILi1ELi4ELi3EEENSA_18smem_ptr_flag_bitsILi8EEENSY_INSB_IJNSC_ILi8EEESI_EEENSB_IJSI_SD_EEEEEEEvEENS16_INSA_13SM90_TMA_LOADES1H_vEEEENS_8epilogue10collective18CollectiveEpilogueINS1M_23Sm100TmaWarpSpecializedILi2ELi2ELi32ELb0ELb0EEEJSK_NSB_IJNSY_ISG_SD_EES1R_EEESL_NSB_IJNSB_IJlllEEESD_SZ_EEESL_S1U_NS1M_6fusion15FusionCallbacksIS1Q_NS1V_17LinearCombinationISL_fSL_fLNS_15FloatRoundStyleE2EEESK_S1S_JEEENSA_5SM1004TMEM4LOAD26SM100_TMEM_LOAD_16dp32b32xES17_NS18_INS19_ILi2ELi4ELi3EEES1C_NSY_INSB_IJS1D_SG_EEENSB_IJSG_SD_EEEEEEENSA_39AutoVectorizingCopyWithAssumedAlignmentILi128EEENSA_21SM90_TMA_STORE_IM2COLES29_S2B_S2B_EEEvvEEEEvNT_6ParamsE,"",@"SHT_CUDA_INFO"
	.sectionflags	@""
	.align	4


	//----- nvinfo : EIATTR_CUDA_API_VERSION
	.align		4
        /*0000*/ 	.byte	0x04, 0x37
        /*0002*/ 	.short	(.L_31 - .L_30)
.L_30:
        /*0004*/ 	.word	0x00000082


	//----- nvinfo : EIATTR_KPARAM_INFO
	.align		4
.L_31:
        /*0008*/ 	.byte	0x04, 0x17
        /*000a*/ 	.short	(.L_33 - .L_32)
.L_32:
        /*000c*/ 	.word	0x00000000
        /*0010*/ 	.short	0x0000
        /*0012*/ 	.short	0x0000
        /*0014*/ 	.byte	0x00, 0xf0, 0x01, 0x20


	//----- nvinfo : EIATTR_AT_ENTRY_FRAGMENTS
	.align		4
.L_33:
        /*0018*/ 	.byte	0x04, 0x4f
        /*001a*/ 	.short	(.L_35 - .L_34)


	//   ....[0]....
.L_34:
        /*001c*/ 	.word	0x00000006


	//----- nvinfo : EIATTR_RESERVED_SMEM_USED
	.align		4
.L_35:
        /*0020*/ 	.byte	0x01, 0x41
	.zero		2


	//----- nvinfo : EIATTR_SPARSE_MMA_MASK
	.align		4
        /*0024*/ 	.byte	0x03, 0x50
        /*0026*/ 	.short	0x0000


	//----- nvinfo : EIATTR_TCGEN05_1CTA_USED
	.align		4
        /*0028*/ 	.byte	0x01, 0x51
	.zero		2


	//----- nvinfo : EIATTR_MAXREG_COUNT
	.align		4
        /*002c*/ 	.byte	0x03, 0x1b
        /*002e*/ 	.short	0x00ff


	//----- nvinfo : EIATTR_NUM_BARRIERS
	.align		4
        /*0030*/ 	.byte	0x02, 0x4c
        /*0032*/ 	.byte	0x07
	.zero		1


	//----- nvinfo : EIATTR_EXTERNS
	.align		4
        /*0034*/ 	.byte	0x04, 0x0f
        /*0036*/ 	.short	(.L_37 - .L_36)


	//   ....[0]....
	.align		4
.L_36:
        /*0038*/ 	.word	index@(__assertfail)


	//----- nvinfo : EIATTR_MERCURY_ISA_VERSION
	.align		4
.L_37:
        /*003c*/ 	.byte	0x03, 0x5f
        /*003e*/ 	.short	0x0101


	//----- nvinfo : EIATTR_INT_WARP_WIDE_INSTR_OFFSETS
	.align		4
        /*0040*/ 	.byte	0x04, 0x31
        /*0042*/ 	.short	(.L_39 - .L_38)


	//   ....[0]....
.L_38:
        /*0044*/ 	.word	0x00004d90


	//   ....[1]....
        /*0048*/ 	.word	0x00004db0


	//   ....[2]....
        /*004c*/ 	.word	0x00004de0


	//   ....[3]....
        /*0050*/ 	.word	0x00005870


	//   ....[4]....
        /*0054*/ 	.word	0x00005890


	//   ....[5]....
        /*0058*/ 	.word	0x00005a90


	//   ....[6]....
        /*005c*/ 	.word	0x00005aa0


	//----- nvinfo : EIATTR_COOP_GROUP_MASK_REGIDS
	.align		4
.L_39:
        /*0060*/ 	.byte	0x04, 0x29
        /*0062*/ 	.short	(.L_41 - .L_40)


	//   ....[0]....
.L_40:
        /*0064*/ 	.word	0xffffffff


	//   ....[1]....
        /*0068*/ 	.word	0xffffffff


	//   ....[2]....
        /*006c*/ 	.word	0xffffffff


	//   ....[3]....
        /*0070*/ 	.word	0xffffffff


	//   ....[4]....
        /*0074*/ 	.word	0xffffffff


	//   ....[5]....
        /*0078*/ 	.word	0xffffffff


	//   ....[6]....
        /*007c*/ 	.word	0xffffffff


	//   ....[7]....
        /*0080*/ 	.word	0xffffffff


	//   ....[8]....
        /*0084*/ 	.word	0xffffffff


	//   ....[9]....
        /*0088*/ 	.word	0xffffffff


	//   ....[10]....
        /*008c*/ 	.word	0xffffffff


	//   ....[11]....
        /*0090*/ 	.word	0xffffffff


	//----- nvinfo : EIATTR_COOP_GROUP_INSTR_OFFSETS
	.align		4
.L_41:
        /*0094*/ 	.byte	0x04, 0x28
        /*0096*/ 	.short	(.L_43 - .L_42)


	//   ....[0]....
.L_42:
        /*0098*/ 	.word	0x000000a0


	//   ....[1]....
        /*009c*/ 	.word	0x000004e0


	//   ....[2]....
        /*00a0*/ 	.word	0x00000a40


	//   ....[3]....
        /*00a4*/ 	.word	0x00000ba0


	//   ....[4]....
        /*00a8*/ 	.word	0x00000ca0


	//   ....[5]....
        /*00ac*/ 	.word	0x00000df0


	//   ....[6]....
        /*00b0*/ 	.word	0x00002490


	//   ....[7]....
        /*00b4*/ 	.word	0x00004280


	//   ....[8]....
        /*00b8*/ 	.word	0x00004490


	//   ....[9]....
        /*00bc*/ 	.word	0x000044c0


	//   ....[10]....
        /*00c0*/ 	.word	0x00004c70


	//   ....[11]....
        /*00c4*/ 	.word	0x00004eb0


	//----- nvinfo : EIATTR_VRC_CTA_INIT_COUNT
	.align		4
.L_43:
        /*00c8*/ 	.byte	0x02, 0x4a
        /*00ca*/ 	.byte	0x80
	.zero		1


	//----- nvinfo : EIATTR_SYSCALL_OFFSETS
	.align		4
        /*00cc*/ 	.byte	0x04, 0x46
        /*00ce*/ 	.short	(.L_45 - .L_44)


	//   ....[0]....
.L_44:
        /*00d0*/ 	.word	0x00006630


	//   ....[1]....
        /*00d4*/ 	.word	0x00006770


	//   ....[2]....
        /*00d8*/ 	.word	0x00006ff0


	//   ....[3]....
        /*00dc*/ 	.word	0x00007db0


	//----- nvinfo : EIATTR_MBARRIER_INSTR_OFFSETS
	.align		4
.L_45:
        /*00e0*/ 	.byte	0x04, 0x39
        /*00e2*/ 	.short	(.L_47 - .L_46)


	//   ....[0]....
.L_46:
        /*00e4*/ 	.word	0x000005e0
        /*00e8*/ 	.word	0x000000ff
        /*00ec*/ 	.word	0x00000000
        /*00f0*/ 	.short	0x0100
        /*00f2*/ 	.byte	0x05
	.zero		1


	//   ....[1]....
        /*00f4*/ 	.word	0x000005f0
        /*00f8*/ 	.word	0x000000ff
        /*00fc*/ 	.word	0x00000110
        /*0100*/ 	.short	0x0100
        /*0102*/ 	.byte	0x05
	.zero		1


	//   ....[2]....
        /*0104*/ 	.word	0x00000600
        /*0108*/ 	.word	0x000000ff
        /*010c*/ 	.word	0x00000008
        /*0110*/ 	.short	0x0100
        /*0112*/ 	.byte	0x05
	.zero		1


	//   ....[3]....
        /*0114*/ 	.word	0x00000610
        /*0118*/ 	.word	0x000000ff
        /*011c*/ 	.word	0x00000118
        /*0120*/ 	.short	0x0100
        /*0122*/ 	.byte	0x05
	.zero		1


	//   ....[4]....
        /*0124*/ 	.word	0x00000620
        /*0128*/ 	.word	0x000000ff
        /*012c*/ 	.word	0x00000010
        /*0130*/ 	.short	0x0100
        /*0132*/ 	.byte	0x05
	.zero		1


	//   ....[5]....
        /*0134*/ 	.word	0x00000630
        /*0138*/ 	.word	0x000000ff
        /*013c*/ 	.word	0x00000120
        /*0140*/ 	.short	0x0100
        /*0142*/ 	.byte	0x05
	.zero		1


	//   ....[6]....
        /*0144*/ 	.word	0x00000640
        /*0148*/ 	.word	0x000000ff
        /*014c*/ 	.word	0x00000018
        /*0150*/ 	.short	0x0100
        /*0152*/ 	.byte	0x05
	.zero		1


	//   ....[7]....
        /*0154*/ 	.word	0x00000650
        /*0158*/ 	.word	0x000000ff
        /*015c*/ 	.word	0x00000128
        /*0160*/ 	.short	0x0100
        /*0162*/ 	.byte	0x05
	.zero		1


	//   ....[8]....
        /*0164*/ 	.word	0x00000660
        /*0168*/ 	.word	0x000000ff
        /*016c*/ 	.word	0x00000020
        /*0170*/ 	.short	0x0100
        /*0172*/ 	.byte	0x05
	.zero		1


	//   ....[9]....
        /*0174*/ 	.word	0x00000670
        /*0178*/ 	.word	0x000000ff
        /*017c*/ 	.word	0x00000130
        /*0180*/ 	.short	0x0100
        /*0182*/ 	.byte	0x05
	.zero		1


	//   ....[10]....
        /*0184*/ 	.word	0x00000680
        /*0188*/ 	.word	0x000000ff
        /*018c*/ 	.word	0x00000028
        /*0190*/ 	.short	0x0100
        /*0192*/ 	.byte	0x05
	.zero		1


	//   ....[11]....
        /*0194*/ 	.word	0x00000690
        /*0198*/ 	.word	0x000000ff
        /*019c*/ 	.word	0x00000138
        /*01a0*/ 	.short	0x0100
        /*01a2*/ 	.byte	0x05
	.zero		1


	//   ....[12]....
        /*01a4*/ 	.word	0x000006a0
        /*01a8*/ 	.word	0x000000ff
        /*01ac*/ 	.word	0x00000030
        /*01b0*/ 	.short	0x0100
        /*01b2*/ 	.byte	0x05
	.zero		1


	//   ....[13]....
        /*01b4*/ 	.word	0x000006b0
        /*01b8*/ 	.word	0x000000ff
        /*01bc*/ 	.word	0x00000140
        /*01c0*/ 	.short	0x0100
        /*01c2*/ 	.byte	0x05
	.zero		1


	//   ....[14]....
        /*01c4*/ 	.word	0x000006c0
        /*01c8*/ 	.word	0x000000ff
        /*01cc*/ 	.word	0x00000038
        /*01d0*/ 	.short	0x0100
        /*01d2*/ 	.byte	0x05
	.zero		1


	//   ....[15]....
        /*01d4*/ 	.word	0x000006d0
        /*01d8*/ 	.word	0x000000ff
        /*01dc*/ 	.word	0x00000148
        /*01e0*/ 	.short	0x0100
        /*01e2*/ 	.byte	0x05
	.zero		1


	//   ....[16]....
        /*01e4*/ 	.word	0x000006e0
        /*01e8*/ 	.word	0x000000ff
        /*01ec*/ 	.word	0x00000040
        /*01f0*/ 	.short	0x0100
        /*01f2*/ 	.byte	0x05
	.zero		1


	//   ....[17]....
        /*01f4*/ 	.word	0x000006f0
        /*01f8*/ 	.word	0x000000ff
        /*01fc*/ 	.word	0x00000150
        /*0200*/ 	.short	0x0100
        /*0202*/ 	.byte	0x05
	.zero		1


	//   ....[18]....
        /*0204*/ 	.word	0x00000700
        /*0208*/ 	.word	0x000000ff
        /*020c*/ 	.word	0x00000048
        /*0210*/ 	.short	0x0100
        /*0212*/ 	.byte	0x05
	.zero		1


	//   ....[19]....
        /*0214*/ 	.word	0x00000710
        /*0218*/ 	.word	0x000000ff
        /*021c*/ 	.word	0x00000158
        /*0220*/ 	.short	0x0100
        /*0222*/ 	.byte	0x05
	.zero		1


	//   ....[20]....
        /*0224*/ 	.word	0x00000720
        /*0228*/ 	.word	0x000000ff
        /*022c*/ 	.word	0x00000050
        /*0230*/ 	.short	0x0100
        /*0232*/ 	.byte	0x05
	.zero		1


	//   ....[21]....
        /*0234*/ 	.word	0x00000730
        /*0238*/ 	.word	0x000000ff
        /*023c*/ 	.word	0x00000160
        /*0240*/ 	.short	0x0100
        /*0242*/ 	.byte	0x05
	.zero		1


	//   ....[22]....
        /*0244*/ 	.word	0x00000740
        /*0248*/ 	.word	0x000000ff
        /*024c*/ 	.word	0x00000058
        /*0250*/ 	.short	0x0100
        /*0252*/ 	.byte	0x05
	.zero		1


	//   ....[23]....
        /*0254*/ 	.word	0x00000750
        /*0258*/ 	.word	0x000000ff
        /*025c*/ 	.word	0x00000168
        /*0260*/ 	.short	0x0100
        /*0262*/ 	.byte	0x05
	.zero		1


	//   ....[24]....
        /*0264*/ 	.word	0x00000760
        /*0268*/ 	.word	0x000000ff
        /*026c*/ 	.word	0x00000060
        /*0270*/ 	.short	0x0100
        /*0272*/ 	.byte	0x05
	.zero		1


	//   ....[25]....
        /*0274*/ 	.word	0x00000770
        /*0278*/ 	.word	0x000000ff
        /*027c*/ 	.word	0x00000170
        /*0280*/ 	.short	0x0100
        /*0282*/ 	.byte	0x05
	.zero		1


	//   ....[26]....
        /*0284*/ 	.word	0x00000780
        /*0288*/ 	.word	0x000000ff
        /*028c*/ 	.word	0x00000068
        /*0290*/ 	.short	0x0100
        /*0292*/ 	.byte	0x05
	.zero		1


	//   ....[27]....
        /*0294*/ 	.word	0x00000790
        /*0298*/ 	.word	0x000000ff
        /*029c*/ 	.word	0x00000178
        /*02a0*/ 	.short	0x0100
        /*02a2*/ 	.byte	0x05
	.zero		1


	//   ....[28]....
        /*02a4*/ 	.word	0x000007a0
        /*02a8*/ 	.word	0x000000ff
        /*02ac*/ 	.word	0x00000070
        /*02b0*/ 	.short	0x0100
        /*02b2*/ 	.byte	0x05
	.zero		1


	//   ....[29]....
        /*02b4*/ 	.word	0x000007b0
        /*02b8*/ 	.word	0x000000ff
        /*02bc*/ 	.word	0x00000180
        /*02c0*/ 	.short	0x0100
        /*02c2*/ 	.byte	0x05
	.zero		1


	//   ....[30]....
        /*02c4*/ 	.word	0x000007c0
        /*02c8*/ 	.word	0x000000ff
        /*02cc*/ 	.word	0x00000078
        /*02d0*/ 	.short	0x0100
        /*02d2*/ 	.byte	0x05
	.zero		1


	//   ....[31]....
        /*02d4*/ 	.word	0x000007d0
        /*02d8*/ 	.word	0x000000ff
        /*02dc*/ 	.word	0x00000188
        /*02e0*/ 	.short	0x0100
        /*02e2*/ 	.byte	0x05
	.zero		1


	//   ....[32]....
        /*02e4*/ 	.word	0x000007e0
        /*02e8*/ 	.word	0x000000ff
        /*02ec*/ 	.word	0x00000080
        /*02f0*/ 	.short	0x0100
        /*02f2*/ 	.byte	0x05
	.zero		1


	//   ....[33]....
        /*02f4*/ 	.word	0x000007f0
        /*02f8*/ 	.word	0x000000ff
        /*02fc*/ 	.word	0x00000190
        /*0300*/ 	.short	0x0100
        /*0302*/ 	.byte	0x05
	.zero		1


	//   ....[34]....
        /*0304*/ 	.word	0x00000800
        /*0308*/ 	.word	0x000000ff
        /*030c*/ 	.word	0x00000088
        /*0310*/ 	.short	0x0100
        /*0312*/ 	.byte	0x05
	.zero		1


	//   ....[35]....
        /*0314*/ 	.word	0x00000810
        /*0318*/ 	.word	0x000000ff
        /*031c*/ 	.word	0x00000198
        /*0320*/ 	.short	0x0100
        /*0322*/ 	.byte	0x05
	.zero		1


	//   ....[36]....
        /*0324*/ 	.word	0x00000820
        /*0328*/ 	.word	0x000000ff
        /*032c*/ 	.word	0x00000090
        /*0330*/ 	.short	0x0100
        /*0332*/ 	.byte	0x05
	.zero		1


	//   ....[37]....
        /*0334*/ 	.word	0x00000830
        /*0338*/ 	.word	0x000000ff
        /*033c*/ 	.word	0x000001a0
        /*0340*/ 	.short	0x0100
        /*0342*/ 	.byte	0x05
	.zero		1


	//   ....[38]....
        /*0344*/ 	.word	0x00000840
        /*0348*/ 	.word	0x000000ff
        /*034c*/ 	.word	0x00000098
        /*0350*/ 	.short	0x0100
        /*0352*/ 	.byte	0x05
	.zero		1


	//   ....[39]....
        /*0354*/ 	.word	0x00000850
        /*0358*/ 	.word	0x000000ff
        /*035c*/ 	.word	0x000001a8
        /*0360*/ 	.short	0x0100
        /*0362*/ 	.byte	0x05
	.zero		1


	//   ....[40]....
        /*0364*/ 	.word	0x00000860
        /*0368*/ 	.word	0x000000ff
        /*036c*/ 	.word	0x000000a0
        /*0370*/ 	.short	0x0100
        /*0372*/ 	.byte	0x05
	.zero		1


	//   ....[41]....
        /*0374*/ 	.word	0x00000870
        /*0378*/ 	.word	0x000000ff
        /*037c*/ 	.word	0x000001b0
        /*0380*/ 	.short	0x0100
        /*0382*/ 	.byte	0x05
	.zero		1


	//   ....[42]....
        /*0384*/ 	.word	0x00000880
        /*0388*/ 	.word	0x000000ff
        /*038c*/ 	.word	0x000000a8
        /*0390*/ 	.short	0x0100
        /*0392*/ 	.byte	0x05
	.zero		1


	//   ....[43]....
        /*0394*/ 	.word	0x00000890
        /*0398*/ 	.word	0x000000ff
        /*039c*/ 	.word	0x000001b8
        /*03a0*/ 	.short	0x0100
        /*03a2*/ 	.byte	0x05
	.zero		1


	//   ....[44]....
        /*03a4*/ 	.word	0x000008a0
        /*03a8*/ 	.word	0x000000ff
        /*03ac*/ 	.word	0x000000b0
        /*03b0*/ 	.short	0x0100
        /*03b2*/ 	.byte	0x05
	.zero		1


	//   ....[45]....
        /*03b4*/ 	.word	0x000008b0
        /*03b8*/ 	.word	0x000000ff
        /*03bc*/ 	.word	0x000001c0
        /*03c0*/ 	.short	0x0100
        /*03c2*/ 	.byte	0x05
	.zero		1


	//   ....[46]....
        /*03c4*/ 	.word	0x000008c0
        /*03c8*/ 	.word	0x000000ff
        /*03cc*/ 	.word	0x000000b8
        /*03d0*/ 	.short	0x0100
        /*03d2*/ 	.byte	0x05
	.zero		1


	//   ....[47]....
        /*03d4*/ 	.word	0x000008d0
        /*03d8*/ 	.word	0x000000ff
        /*03dc*/ 	.word	0x000001c8
        /*03e0*/ 	.short	0x0100
        /*03e2*/ 	.byte	0x05
	.zero		1


	//   ....[48]....
        /*03e4*/ 	.word	0x000008e0
        /*03e8*/ 	.word	0x000000ff
        /*03ec*/ 	.word	0x000000c0
        /*03f0*/ 	.short	0x0100
        /*03f2*/ 	.byte	0x05
	.zero		1


	//   ....[49]....
        /*03f4*/ 	.word	0x000008f0
        /*03f8*/ 	.word	0x000000ff
        /*03fc*/ 	.word	0x000001d0
        /*0400*/ 	.short	0x0100
        /*0402*/ 	.byte	0x05
	.zero		1


	//   ....[50]....
        /*0404*/ 	.word	0x00000900
        /*0408*/ 	.word	0x000000ff
        /*040c*/ 	.word	0x000000c8
        /*0410*/ 	.short	0x0100
        /*0412*/ 	.byte	0x05
	.zero		1


	//   ....[51]....
        /*0414*/ 	.word	0x00000910
        /*0418*/ 	.word	0x000000ff
        /*041c*/ 	.word	0x000001d8
        /*0420*/ 	.short	0x0100
        /*0422*/ 	.byte	0x05
	.zero		1


	//   ....[52]....
        /*0424*/ 	.word	0x00000920
        /*0428*/ 	.word	0x000000ff
        /*042c*/ 	.word	0x000000d0
        /*0430*/ 	.short	0x0100
        /*0432*/ 	.byte	0x05
	.zero		1


	//   ....[53]....
        /*0434*/ 	.word	0x00000930
        /*0438*/ 	.word	0x000000ff
        /*043c*/ 	.word	0x000001e0
        /*0440*/ 	.short	0x0100
        /*0442*/ 	.byte	0x05
	.zero		1


	//   ....[54]....
        /*0444*/ 	.word	0x00000940
        /*0448*/ 	.word	0x000000ff
        /*044c*/ 	.word	0x000000d8
        /*0450*/ 	.short	0x0100
        /*0452*/ 	.byte	0x05
	.zero		1


	//   ....[55]....
        /*0454*/ 	.word	0x00000950
        /*0458*/ 	.word	0x000000ff
        /*045c*/ 	.word	0x000001e8
        /*0460*/ 	.short	0x0100
        /*0462*/ 	.byte	0x05
	.zero		1


	//   ....[56]....
        /*0464*/ 	.word	0x00000960
        /*0468*/ 	.word	0x000000ff
        /*046c*/ 	.word	0x000000e0
        /*0470*/ 	.short	0x0100
        /*0472*/ 	.byte	0x05
	.zero		1


	//   ....[57]....
        /*0474*/ 	.word	0x00000970
        /*0478*/ 	.word	0x000000ff
        /*047c*/ 	.word	0x000001f0
        /*0480*/ 	.short	0x0100
        /*0482*/ 	.byte	0x05
	.zero		1


	//   ....[58]....
        /*0484*/ 	.word	0x00000980
        /*0488*/ 	.word	0x000000ff
        /*048c*/ 	.word	0x000000e8
        /*0490*/ 	.short	0x0100
        /*0492*/ 	.byte	0x05
	.zero		1


	//   ....[59]....
        /*0494*/ 	.word	0x00000990
        /*0498*/ 	.word	0x000000ff
        /*049c*/ 	.word	0x000001f8
        /*04a0*/ 	.short	0x0100
        /*04a2*/ 	.byte	0x05
	.zero		1


	//   ....[60]....
        /*04a4*/ 	.word	0x000009a0
        /*04a8*/ 	.word	0x000000ff
        /*04ac*/ 	.word	0x000000f0
        /*04b0*/ 	.short	0x0100
        /*04b2*/ 	.byte	0x05
	.zero		1


	//   ....[61]....
        /*04b4*/ 	.word	0x000009b0
        /*04b8*/ 	.word	0x000000ff
        /*04bc*/ 	.word	0x00000200
        /*04c0*/ 	.short	0x0100
        /*04c2*/ 	.byte	0x05
	.zero		1


	//   ....[62]....
        /*04c4*/ 	.word	0x000009c0
        /*04c8*/ 	.word	0x000000ff
        /*04cc*/ 	.word	0x000000f8
        /*04d0*/ 	.short	0x0100
        /*04d2*/ 	.byte	0x05
	.zero		1


	//   ....[63]....
        /*04d4*/ 	.word	0x000009d0
        /*04d8*/ 	.word	0x000000ff
        /*04dc*/ 	.word	0x00000208
        /*04e0*/ 	.short	0x0100
        /*04e2*/ 	.byte	0x05
	.zero		1


	//   ....[64]....
        /*04e4*/ 	.word	0x000009e0
        /*04e8*/ 	.word	0x000000ff
        /*04ec*/ 	.word	0x00000100
        /*04f0*/ 	.short	0x0100
        /*04f2*/ 	.byte	0x05
	.zero		1


	//   ....[65]....
        /*04f4*/ 	.word	0x000009f0
        /*04f8*/ 	.word	0x000000ff
        /*04fc*/ 	.word	0x00000210
        /*0500*/ 	.short	0x0100
        /*0502*/ 	.byte	0x05
	.zero		1


	//   ....[66]....
        /*0504*/ 	.word	0x00000a00
        /*0508*/ 	.word	0x000000ff
        /*050c*/ 	.word	0x00000108
        /*0510*/ 	.short	0x0100
        /*0512*/ 	.byte	0x05
	.zero		1


	//   ....[67]....
        /*0514*/ 	.word	0x00000a10
        /*0518*/ 	.word	0x000000ff
        /*051c*/ 	.word	0x00000218
        /*0520*/ 	.short	0x0100
        /*0522*/ 	.byte	0x05
	.zero		1


	//   ....[68]....
        /*0524*/ 	.word	0x00000b50
        /*0528*/ 	.word	0x000000ff
        /*052c*/ 	.word	0x00000220
        /*0530*/ 	.short	0x0100
        /*0532*/ 	.byte	0x07
	.zero		1


	//   ....[69]....
        /*0534*/ 	.word	0x00000b60
        /*0538*/ 	.word	0x000000ff
        /*053c*/ 	.word	0x00000230
        /*0540*/ 	.short	0x0100
        /*0542*/ 	.byte	0x07
	.zero		1


	//   ....[70]....
        /*0544*/ 	.word	0x00000b70
        /*0548*/ 	.word	0x000000ff
        /*054c*/ 	.word	0x00000228
        /*0550*/ 	.short	0x0100
        /*0552*/ 	.byte	0x07
	.zero		1


	//   ....[71]....
        /*0554*/ 	.word	0x00000b80
        /*0558*/ 	.word	0x000000ff
        /*055c*/ 	.word	0x00000238
        /*0560*/ 	.short	0x0100
        /*0562*/ 	.byte	0x07
	.zero		1


	//   ....[72]....
        /*0564*/ 	.word	0x00000c70
        /*0568*/ 	.word	0x000000ff
        /*056c*/ 	.word	0x00000240
        /*0570*/ 	.short	0x0100
        /*0572*/ 	.byte	0x05
	.zero		1


	//   ....[73]....
        /*0574*/ 	.word	0x00000c80
        /*0578*/ 	.word	0x000000ff
        /*057c*/ 	.word	0x00000248
        /*0580*/ 	.short	0x0100
        /*0582*/ 	.byte	0x05
	.zero		1


	//   ....[74]....
        /*0584*/ 	.word	0x00000dc0
        /*0588*/ 	.word	0x000000ff
        /*058c*/ 	.word	0x00000250
        /*0590*/ 	.short	0x0100
        /*0592*/ 	.byte	0x05
	.zero		1


	//   ....[75]....
        /*0594*/ 	.word	0x00000dd0
        /*0598*/ 	.word	0x000000ff
        /*059c*/ 	.word	0x00000258
        /*05a0*/ 	.short	0x0100
        /*05a2*/ 	.byte	0x05
	.zero		1


	//   ....[76]....
        /*05a4*/ 	.word	0x00000f00
        /*05a8*/ 	.word	0x000000ff
        /*05ac*/ 	.word	0x00000260
        /*05b0*/ 	.short	0x0100
        /*05b2*/ 	.byte	0x07
	.zero		1


	//   ....[77]....
        /*05b4*/ 	.word	0x00000f10
        /*05b8*/ 	.word	0x000000ff
        /*05bc*/ 	.word	0x00000270
        /*05c0*/ 	.short	0x0100
        /*05c2*/ 	.byte	0x07
	.zero		1


	//   ....[78]....
        /*05c4*/ 	.word	0x00000f20
        /*05c8*/ 	.word	0x000000ff
        /*05cc*/ 	.word	0x00000268
        /*05d0*/ 	.short	0x0100
        /*05d2*/ 	.byte	0x07
	.zero		1


	//   ....[79]....
        /*05d4*/ 	.word	0x00000f30
        /*05d8*/ 	.word	0x000000ff
        /*05dc*/ 	.word	0x00000278
        /*05e0*/ 	.short	0x0100
        /*05e2*/ 	.byte	0x07
	.zero		1


	//   ....[80]....
        /*05e4*/ 	.word	0x00001870
        /*05e8*/ 	.word	0x000000ff
        /*05ec*/ 	.word	0x00000110
        /*05f0*/ 	.short	0x010a
        /*05f2*/ 	.byte	0x04
	.zero		1


	//   ....[81]....
        /*05f4*/ 	.word	0x00001b30
        /*05f8*/ 	.word	0x000000ff
        /*05fc*/ 	.word	0x00000110
        /*0600*/ 	.short	0x010a
        /*0602*/ 	.byte	0x09
	.zero		1


	//   ....[82]....
        /*0604*/ 	.word	0x00001ca0
        /*0608*/ 	.word	0x000000ff
        /*060c*/ 	.word	0x00000110
        /*0610*/ 	.short	0x010a
        /*0612*/ 	.byte	0x08
	.zero		1


	//   ....[83]....
        /*0614*/ 	.word	0x00001e60
        /*0618*/ 	.word	0x000000ff
        /*061c*/ 	.word	0x00000248
        /*0620*/ 	.short	0x0101
        /*0622*/ 	.byte	0x16
	.zero		1


	//   ....[84]....
        /*0624*/ 	.word	0x00001e90
        /*0628*/ 	.word	0x000000ff
        /*062c*/ 	.word	0x00000110
        /*0630*/ 	.short	0x010a
        /*0632*/ 	.byte	0x04
	.zero		1


	//   ....[85]....
        /*0634*/ 	.word	0x00002130
        /*0638*/ 	.word	0x000000ff
        /*063c*/ 	.word	0x00000110
        /*0640*/ 	.short	0x010a
        /*0642*/ 	.byte	0x09
	.zero		1


	//   ....[86]....
        /*0644*/ 	.word	0x000022a0
        /*0648*/ 	.word	0x000000ff
        /*064c*/ 	.word	0x00000110
        /*0650*/ 	.short	0x010a
        /*0652*/ 	.byte	0x08
	.zero		1


	//   ....[87]....
        /*0654*/ 	.word	0x000024a0
        /*0658*/ 	.word	0x000000ff
        /*065c*/ 	.word	0x00000250
        /*0660*/ 	.short	0x010a
        /*0662*/ 	.byte	0x16
	.zero		1


	//   ....[88]....
        /*0664*/ 	.word	0x00002560
        /*0668*/ 	.word	0x000000ff
        /*066c*/ 	.word	0x00000000
        /*0670*/ 	.short	0x0101
        /*0672*/ 	.byte	0x04
	.zero		1


	//   ....[89]....
        /*0674*/ 	.word	0x00002a60
        /*0678*/ 	.word	0x000000ff
        /*067c*/ 	.word	0x00000000
        /*0680*/ 	.short	0x010a
        /*0682*/ 	.byte	0x04
	.zero		1


	//   ....[90]....
        /*0684*/ 	.word	0x00002b00
        /*0688*/ 	.word	0x000000ff
        /*068c*/ 	.word	0x00000000
        /*0690*/ 	.short	0x010a
        /*0692*/ 	.byte	0x04
	.zero		1


	//   ....[91]....
        /*0694*/ 	.word	0x00002ba0
        /*0698*/ 	.word	0x000000ff
        /*069c*/ 	.word	0x00000000
        /*06a0*/ 	.short	0x010a
        /*06a2*/ 	.byte	0x04
	.zero		1


	//   ....[92]....
        /*06a4*/ 	.word	0x00002c40
        /*06a8*/ 	.word	0x000000ff
        /*06ac*/ 	.word	0x00000000
        /*06b0*/ 	.short	0x010a
        /*06b2*/ 	.byte	0x04
	.zero		1


	//   ....[93]....
        /*06b4*/ 	.word	0x00002ce0
        /*06b8*/ 	.word	0x000000ff
        /*06bc*/ 	.word	0x00000000
        /*06c0*/ 	.short	0x010a
        /*06c2*/ 	.byte	0x04
	.zero		1


	//   ....[94]....
        /*06c4*/ 	.word	0x00002d80
        /*06c8*/ 	.word	0x000000ff
        /*06cc*/ 	.word	0x00000000
        /*06d0*/ 	.short	0x010a
        /*06d2*/ 	.byte	0x04
	.zero		1


	//   ....[95]....
        /*06d4*/ 	.word	0x00002e20
        /*06d8*/ 	.word	0x000000ff
        /*06dc*/ 	.word	0x00000000
        /*06e0*/ 	.short	0x010a
        /*06e2*/ 	.byte	0x04
	.zero		1


	//   ....[96]....
        /*06e4*/ 	.word	0x00002ec0
        /*06e8*/ 	.word	0x000000ff
        /*06ec*/ 	.word	0x00000000
        /*06f0*/ 	.short	0x010a
        /*06f2*/ 	.byte	0x04
	.zero		1


	//   ....[97]....
        /*06f4*/ 	.word	0x00002f60
        /*06f8*/ 	.word	0x000000ff
        /*06fc*/ 	.word	0x00000000
        /*0700*/ 	.short	0x010a
        /*0702*/ 	.byte	0x04
	.zero		1


	//   ....[98]....
        /*0704*/ 	.word	0x00003000
        /*0708*/ 	.word	0x000000ff
        /*070c*/ 	.word	0x00000000
        /*0710*/ 	.short	0x010a
        /*0712*/ 	.byte	0x04
	.zero		1


	//   ....[99]....
        /*0714*/ 	.word	0x000030a0
        /*0718*/ 	.word	0x000000ff
        /*071c*/ 	.word	0x00000000
        /*0720*/ 	.short	0x010a
        /*0722*/ 	.byte	0x04
	.zero		1


	//   ....[100]....
        /*0724*/ 	.word	0x00003140
        /*0728*/ 	.word	0x000000ff
        /*072c*/ 	.word	0x00000000
        /*0730*/ 	.short	0x010a
        /*0732*/ 	.byte	0x04
	.zero		1


	//   ....[101]....
        /*0734*/ 	.word	0x000031e0
        /*0738*/ 	.word	0x000000ff
        /*073c*/ 	.word	0x00000000
        /*0740*/ 	.short	0x010a
        /*0742*/ 	.byte	0x04
	.zero		1


	//   ....[102]....
        /*0744*/ 	.word	0x00003280
        /*0748*/ 	.word	0x000000ff
        /*074c*/ 	.word	0x00000000
        /*0750*/ 	.short	0x010a
        /*0752*/ 	.byte	0x04
	.zero		1


	//   ....[103]....
        /*0754*/ 	.word	0x00003320
        /*0758*/ 	.word	0x000000ff
        /*075c*/ 	.word	0x00000000
        /*0760*/ 	.short	0x010a
        /*0762*/ 	.byte	0x04
	.zero		1


	//   ....[104]....
        /*0764*/ 	.word	0x000033c0
        /*0768*/ 	.word	0x000000ff
        /*076c*/ 	.word	0x00000000
        /*0770*/ 	.short	0x010a
        /*0772*/ 	.byte	0x04
	.zero		1


	//   ....[105]....
        /*0774*/ 	.word	0x00003460
        /*0778*/ 	.word	0x000000ff
        /*077c*/ 	.word	0x00000000
        /*0780*/ 	.short	0x010a
        /*0782*/ 	.byte	0x04
	.zero		1


	//   ....[106]....
        /*0784*/ 	.word	0x00003500
        /*0788*/ 	.word	0x000000ff
        /*078c*/ 	.word	0x00000000
        /*0790*/ 	.short	0x010a
        /*0792*/ 	.byte	0x04
	.zero		1


	//   ....[107]....
        /*0794*/ 	.word	0x000035a0
        /*0798*/ 	.word	0x000000ff
        /*079c*/ 	.word	0x00000000
        /*07a0*/ 	.short	0x010a
        /*07a2*/ 	.byte	0x04
	.zero		1


	//   ....[108]....
        /*07a4*/ 	.word	0x00003640
        /*07a8*/ 	.word	0x000000ff
        /*07ac*/ 	.word	0x00000000
        /*07b0*/ 	.short	0x010a
        /*07b2*/ 	.byte	0x04
	.zero		1


	//   ....[109]....
        /*07b4*/ 	.word	0x000036e0
        /*07b8*/ 	.word	0x000000ff
        /*07bc*/ 	.word	0x00000000
        /*07c0*/ 	.short	0x010a
        /*07c2*/ 	.byte	0x04
	.zero		1


	//   ....[110]....
        /*07c4*/ 	.word	0x00003780
        /*07c8*/ 	.word	0x000000ff
        /*07cc*/ 	.word	0x00000000
        /*07d0*/ 	.short	0x010a
        /*07d2*/ 	.byte	0x04
	.zero		1


	//   ....[111]....
        /*07d4*/ 	.word	0x00003820
        /*07d8*/ 	.word	0x000000ff
        /*07dc*/ 	.word	0x00000000
        /*07e0*/ 	.short	0x010a
        /*07e2*/ 	.byte	0x04
	.zero		1


	//   ....[112]....
        /*07e4*/ 	.word	0x000038c0
        /*07e8*/ 	.word	0x000000ff
        /*07ec*/ 	.word	0x00000000
        /*07f0*/ 	.short	0x010a
        /*07f2*/ 	.byte	0x04
	.zero		1


	//   ....[113]....
        /*07f4*/ 	.word	0x00003960
        /*07f8*/ 	.word	0x000000ff
        /*07fc*/ 	.word	0x00000000
        /*0800*/ 	.short	0x010a
        /*0802*/ 	.byte	0x04
	.zero		1


	//   ....[114]....
        /*0804*/ 	.word	0x00003a00
        /*0808*/ 	.word	0x000000ff
        /*080c*/ 	.word	0x00000000
        /*0810*/ 	.short	0x010a
        /*0812*/ 	.byte	0x04
	.zero		1


	//   ....[115]....
        /*0814*/ 	.word	0x00003aa0
        /*0818*/ 	.word	0x000000ff
        /*081c*/ 	.word	0x00000000
        /*0820*/ 	.short	0x010a
        /*0822*/ 	.byte	0x04
	.zero		1


	//   ....[116]....
        /*0824*/ 	.word	0x00003b40
        /*0828*/ 	.word	0x000000ff
        /*082c*/ 	.word	0x00000000
        /*0830*/ 	.short	0x010a
        /*0832*/ 	.byte	0x04
	.zero		1


	//   ....[117]....
        /*0834*/ 	.word	0x00003be0
        /*0838*/ 	.word	0x000000ff
        /*083c*/ 	.word	0x00000000
        /*0840*/ 	.short	0x010a
        /*0842*/ 	.byte	0x04
	.zero		1


	//   ....[118]....
        /*0844*/ 	.word	0x00003c80
        /*0848*/ 	.word	0x000000ff
        /*084c*/ 	.word	0x00000000
        /*0850*/ 	.short	0x010a
        /*0852*/ 	.byte	0x04
	.zero		1


	//   ....[119]....
        /*0854*/ 	.word	0x00003d20
        /*0858*/ 	.word	0x000000ff
        /*085c*/ 	.word	0x00000000
        /*0860*/ 	.short	0x010a
        /*0862*/ 	.byte	0x04
	.zero		1


	//   ....[120]....
        /*0864*/ 	.word	0x00003dc0
        /*0868*/ 	.word	0x000000ff
        /*086c*/ 	.word	0x00000000
        /*0870*/ 	.short	0x010a
        /*0872*/ 	.byte	0x04
	.zero		1


	//   ....[121]....
        /*0874*/ 	.word	0x00003e60
        /*0878*/ 	.word	0x000000ff
        /*087c*/ 	.word	0x00000000
        /*0880*/ 	.short	0x010a
        /*0882*/ 	.byte	0x04
	.zero		1


	//   ....[122]....
        /*0884*/ 	.word	0x00003f10
        /*0888*/ 	.word	0x00000000
        /*088c*/ 	.word	0x00000000
        /*0890*/ 	.short	0x010a
        /*0892*/ 	.byte	0xff
	.zero		1


	//   ....[123]....
        /*0894*/ 	.word	0x00004040
        /*0898*/ 	.word	0x000000ff
        /*089c*/ 	.word	0x00000258
        /*08a0*/ 	.short	0x010a
        /*08a2*/ 	.byte	0x2d
	.zero		1


	//   ....[124]....
        /*08a4*/ 	.word	0x000040e0
        /*08a8*/ 	.word	0x000000ff
        /*08ac*/ 	.word	0x00000250
        /*08b0*/ 	.short	0x010a
        /*08b2*/ 	.byte	0x2d
	.zero		1


	//   ....[125]....
        /*08b4*/ 	.word	0x00004180
        /*08b8*/ 	.word	0x000000ff
        /*08bc*/ 	.word	0x00000000
        /*08c0*/ 	.short	0x0101
        /*08c2*/ 	.byte	0x06
	.zero		1


	//   ....[126]....
        /*08c4*/ 	.word	0x000041c0
        /*08c8*/ 	.word	0x000000ff
        /*08cc*/ 	.word	0x00000258
        /*08d0*/ 	.short	0x0106
        /*08d2*/ 	.byte	0x2d
	.zero		1


	//   ....[127]....
        /*08d4*/ 	.word	0x00004200
        /*08d8*/ 	.word	0x00000000
        /*08dc*/ 	.word	0x00000258
        /*08e0*/ 	.short	0x010a
        /*08e2*/ 	.byte	0xff
	.zero		1


	//   ....[128]....
        /*08e4*/ 	.word	0x000046f0
        /*08e8*/ 	.word	0x000000ff
        /*08ec*/ 	.word	0x00000250
        /*08f0*/ 	.short	0x010a
        /*08f2*/ 	.byte	0x06
	.zero		1


	//   ....[129]....
        /*08f4*/ 	.word	0x000047a0
        /*08f8*/ 	.word	0x000000ff
        /*08fc*/ 	.word	0x00000000
        /*0900*/ 	.short	0x0101
        /*0902*/ 	.byte	0x05
	.zero		1


	//   ....[130]....
        /*0904*/ 	.word	0x000047b0
        /*0908*/ 	.word	0x000000ff
        /*090c*/ 	.word	0x00000270
        /*0910*/ 	.short	0x010a
        /*0912*/ 	.byte	0x08
	.zero		1


	//   ....[131]....
        /*0914*/ 	.word	0x00004870
        /*0918*/ 	.word	0x000000ff
        /*091c*/ 	.word	0x00000000
        /*0920*/ 	.short	0x010a
        /*0922*/ 	.byte	0x04
	.zero		1


	//   ....[132]....
        /*0924*/ 	.word	0x000048b0
        /*0928*/ 	.word	0x000000ff
        /*092c*/ 	.word	0x00000000
        /*0930*/ 	.short	0x010a
        /*0932*/ 	.byte	0x07
	.zero		1


	//   ....[133]....
        /*0934*/ 	.word	0x000049f0
        /*0938*/ 	.word	0x000000ff
        /*093c*/ 	.word	0x00000000
        /*0940*/ 	.short	0x010a
        /*0942*/ 	.byte	0x04
	.zero		1


	//   ....[134]....
        /*0944*/ 	.word	0x00004bc0
        /*0948*/ 	.word	0x000000ff
        /*094c*/ 	.word	0x00000000
        /*0950*/ 	.short	0x010a
        /*0952*/ 	.byte	0x05
	.zero		1


	//   ....[135]....
        /*0954*/ 	.word	0x00004c50
        /*0958*/ 	.word	0x000000ff
        /*095c*/ 	.word	0x00000000
        /*0960*/ 	.short	0x010a
        /*0962*/ 	.byte	0x07
	.zero		1


	//   ....[136]....
        /*0964*/ 	.word	0x00005130
        /*0968*/ 	.word	0x000000ff
        /*096c*/ 	.word	0x00000250
        /*0970*/ 	.short	0x010a
        /*0972*/ 	.byte	0x16
	.zero		1


	//   ....[137]....
        /*0974*/ 	.word	0x000051d0
        /*0978*/ 	.word	0x000000ff
        /*097c*/ 	.word	0x00000000
        /*0980*/ 	.short	0x0101
        /*0982*/ 	.byte	0x0f
	.zero		1


	//   ....[138]....
        /*0984*/ 	.word	0x000054f0
        /*0988*/ 	.word	0x000000ff
        /*098c*/ 	.word	0x00000248
        /*0990*/ 	.short	0x010a
        /*0992*/ 	.byte	0x16
	.zero		1


	//   ....[139]....
        /*0994*/ 	.word	0x000056d0
        /*0998*/ 	.word	0x000000ff
        /*099c*/ 	.word	0x00000230
        /*09a0*/ 	.short	0x010a
        /*09a2*/ 	.byte	0x16
	.zero		1


	//   ....[140]....
        /*09a4*/ 	.word	0x00005970
        /*09a8*/ 	.word	0x000000ff
        /*09ac*/ 	.word	0x00000220
        /*09b0*/ 	.short	0x010b
        /*09b2*/ 	.byte	0x16
	.zero		1


	//   ....[141]....
        /*09b4*/ 	.word	0x000059b0
        /*09b8*/ 	.word	0x000000ff
        /*09bc*/ 	.word	0x00000000
        /*09c0*/ 	.short	0x0101
        /*09c2*/ 	.byte	0x2d
	.zero		1


	//   ....[142]....
        /*09c4*/ 	.word	0x000059f0
        /*09c8*/ 	.word	0x000000ff
        /*09cc*/ 	.word	0x00000238
        /*09d0*/ 	.short	0x010a
        /*09d2*/ 	.byte	0x16
	.zero		1


	//   ....[143]....
        /*09d4*/ 	.word	0x00005c00
        /*09d8*/ 	.word	0x000000ff
        /*09dc*/ 	.word	0x00000228
        /*09e0*/ 	.short	0x010b
        /*09e2*/ 	.byte	0x16
	.zero		1


	//   ....[144]....
        /*09e4*/ 	.word	0x00005c20
        /*09e8*/ 	.word	0x000000ff
        /*09ec*/ 	.word	0x00000000
        /*09f0*/ 	.short	0x0101
        /*09f2*/ 	.byte	0x17
	.zero		1


	//   ....[145]....
        /*09f4*/ 	.word	0x00005c50
        /*09f8*/ 	.word	0x000000ff
        /*09fc*/ 	.word	0x00000230
        /*0a00*/ 	.short	0x010a
        /*0a02*/ 	.byte	0x16
	.zero		1


	//   ....[146]....
        /*0a04*/ 	.word	0x00005c90
        /*0a08*/ 	.word	0x00000000
        /*0a0c*/ 	.word	0x00000238
        /*0a10*/ 	.short	0x010a
        /*0a12*/ 	.byte	0xff
	.zero		1


	//   ....[147]....
        /*0a14*/ 	.word	0x00006000
        /*0a18*/ 	.word	0x000000ff
        /*0a1c*/ 	.word	0x00000250
        /*0a20*/ 	.short	0x010a
        /*0a22*/ 	.byte	0x33
	.zero		1


	//   ....[148]....
        /*0a24*/ 	.word	0x00006120
        /*0a28*/ 	.word	0x000000ff
        /*0a2c*/ 	.word	0x00000000
        /*0a30*/ 	.short	0x0101
        /*0a32*/ 	.byte	0x04
	.zero		1


	//   ....[149]....
        /*0a34*/ 	.word	0x00006bb0
        /*0a38*/ 	.word	0x00000000
        /*0a3c*/ 	.word	0x00000220
        /*0a40*/ 	.short	0x010a
        /*0a42*/ 	.byte	0xff
	.zero		1


	//   ....[150]....
        /*0a44*/ 	.word	0x00006c40
        /*0a48*/ 	.word	0x00000078
        /*0a4c*/ 	.word	0x00000260
        /*0a50*/ 	.short	0x010a
        /*0a52*/ 	.byte	0xff
	.zero		1


	//   ....[151]....
        /*0a54*/ 	.word	0x00006d30
        /*0a58*/ 	.word	0x00000000
        /*0a5c*/ 	.word	0x00000220
        /*0a60*/ 	.short	0x010a
        /*0a62*/ 	.byte	0xff
	.zero		1


	//   ....[152]....
        /*0a64*/ 	.word	0x00006e40
        /*0a68*/ 	.word	0x00000000
        /*0a6c*/ 	.word	0x00000000
        /*0a70*/ 	.short	0x0101
        /*0a72*/ 	.byte	0xff
	.zero		1


	//   ....[153]....
        /*0a74*/ 	.word	0x00006ec0
        /*0a78*/ 	.word	0x00000078
        /*0a7c*/ 	.word	0x00000260
        /*0a80*/ 	.short	0x010a
        /*0a82*/ 	.byte	0xff
	.zero		1


	//   ....[154]....
        /*0a84*/ 	.word	0x00007a50
        /*0a88*/ 	.word	0x00000002
        /*0a8c*/ 	.word	0x00000220
        /*0a90*/ 	.short	0x010a
        /*0a92*/ 	.byte	0xff
	.zero		1


	//   ....[155]....
        /*0a94*/ 	.word	0x00007b20
        /*0a98*/ 	.word	0x00000002
        /*0a9c*/ 	.word	0x00000220
        /*0aa0*/ 	.short	0x010a
        /*0aa2*/ 	.byte	0xff
	.zero		1


	//   ....[156]....
        /*0aa4*/ 	.word	0x00007c50
        /*0aa8*/ 	.word	0x00000002
        /*0aac*/ 	.word	0x00000000
        /*0ab0*/ 	.short	0x0101
        /*0ab2*/ 	.byte	0xff
	.zero		1


	//   ....[157]....
        /*0ab4*/ 	.word	0x00008070
        /*0ab8*/ 	.word	0x000000ff
        /*0abc*/ 	.word	0x00000000
        /*0ac0*/ 	.short	0x0101
        /*0ac2*/ 	.byte	0x05
	.zero		1


	//   ....[158]....
        /*0ac4*/ 	.word	0x000088a0
        /*0ac8*/ 	.word	0x00000002
        /*0acc*/ 	.word	0x00000110
        /*0ad0*/ 	.short	0x010a
        /*0ad2*/ 	.byte	0xff
	.zero		1


	//   ....[159]....
        /*0ad4*/ 	.word	0x00008900
        /*0ad8*/ 	.word	0x00000002
        /*0adc*/ 	.word	0x00000110
        /*0ae0*/ 	.short	0x010a
        /*0ae2*/ 	.byte	0xff
	.zero		1


	//   ....[160]....
        /*0ae4*/ 	.word	0x00008960
        /*0ae8*/ 	.word	0x00000002
        /*0aec*/ 	.word	0x00000250
        /*0af0*/ 	.short	0x010a
        /*0af2*/ 	.byte	0xff
	.zero		1


	//   ....[161]....
        /*0af4*/ 	.word	0x000089c0
        /*0af8*/ 	.word	0x00000000
        /*0afc*/ 	.word	0x00000000
        /*0b00*/ 	.short	0x010a
        /*0b02*/ 	.byte	0xff
	.zero		1


	//   ....[162]....
        /*0b04*/ 	.word	0x00008a20
        /*0b08*/ 	.word	0x00000000
        /*0b0c*/ 	.word	0x00000000
        /*0b10*/ 	.short	0x010a
        /*0b12*/ 	.byte	0xff
	.zero		1


	//   ....[163]....
        /*0b14*/ 	.word	0x00008a80
        /*0b18*/ 	.word	0x00000000
        /*0b1c*/ 	.word	0x00000000
        /*0b20*/ 	.short	0x010a
        /*0b22*/ 	.byte	0xff
	.zero		1


	//   ....[164]....
        /*0b24*/ 	.word	0x00008ae0
        /*0b28*/ 	.word	0x00000000
        /*0b2c*/ 	.word	0x00000000
        /*0b30*/ 	.short	0x010a
        /*0b32*/ 	.byte	0xff
	.zero		1


	//   ....[165]....
        /*0b34*/ 	.word	0x00008b40
        /*0b38*/ 	.word	0x00000000
        /*0b3c*/ 	.word	0x00000000
        /*0b40*/ 	.short	0x010a
        /*0b42*/ 	.byte	0xff
	.zero		1


	//   ....[166]....
        /*0b44*/ 	.word	0x00008ba0
        /*0b48*/ 	.word	0x00000000
        /*0b4c*/ 	.word	0x00000000
        /*0b50*/ 	.short	0x010a
        /*0b52*/ 	.byte	0xff
	.zero		1


	//   ....[167]....
        /*0b54*/ 	.word	0x00008c00
        /*0b58*/ 	.word	0x00000000
        /*0b5c*/ 	.word	0x00000000
        /*0b60*/ 	.short	0x010a
        /*0b62*/ 	.byte	0xff
	.zero		1


	//   ....[168]....
        /*0b64*/ 	.word	0x00008c60
        /*0b68*/ 	.word	0x00000000
        /*0b6c*/ 	.word	0x00000000
        /*0b70*/ 	.short	0x010a
        /*0b72*/ 	.byte	0xff
	.zero		1


	//   ....[169]....
        /*0b74*/ 	.word	0x00008cc0
        /*0b78*/ 	.word	0x00000000
        /*0b7c*/ 	.word	0x00000000
        /*0b80*/ 	.short	0x010a
        /*0b82*/ 	.byte	0xff
	.zero		1


	//   ....[170]....
        /*0b84*/ 	.word	0x00008d20
        /*0b88*/ 	.word	0x00000000
        /*0b8c*/ 	.word	0x00000000
        /*0b90*/ 	.short	0x010a
        /*0b92*/ 	.byte	0xff
	.zero		1


	//   ....[171]....
        /*0b94*/ 	.word	0x00008d80
        /*0b98*/ 	.word	0x00000000
        /*0b9c*/ 	.word	0x00000000
        /*0ba0*/ 	.short	0x010a
        /*0ba2*/ 	.byte	0xff
	.zero		1


	//   ....[172]....
        /*0ba4*/ 	.word	0x00008de0
        /*0ba8*/ 	.word	0x00000000
        /*0bac*/ 	.word	0x00000000
        /*0bb0*/ 	.short	0x010a
        /*0bb2*/ 	.byte	0xff
	.zero		1


	//   ....[173]....
        /*0bb4*/ 	.word	0x00008e40
        /*0bb8*/ 	.word	0x00000000
        /*0bbc*/ 	.word	0x00000000
        /*0bc0*/ 	.short	0x010a
        /*0bc2*/ 	.byte	0xff
	.zero		1


	//   ....[174]....
        /*0bc4*/ 	.word	0x00008ea0
        /*0bc8*/ 	.word	0x00000000
        /*0bcc*/ 	.word	0x00000000
        /*0bd0*/ 	.short	0x010a
        /*0bd2*/ 	.byte	0xff
	.zero		1


	//   ....[175]....
        /*0bd4*/ 	.word	0x00008f00
        /*0bd8*/ 	.word	0x00000000
        /*0bdc*/ 	.word	0x00000000
        /*0be0*/ 	.short	0x010a
        /*0be2*/ 	.byte	0xff
	.zero		1


	//   ....[176]....
        /*0be4*/ 	.word	0x00008f60
        /*0be8*/ 	.word	0x00000000
        /*0bec*/ 	.word	0x00000000
        /*0bf0*/ 	.short	0x010a
        /*0bf2*/ 	.byte	0xff
	.zero		1


	//   ....[177]....
        /*0bf4*/ 	.word	0x00008fc0
        /*0bf8*/ 	.word	0x00000000
        /*0bfc*/ 	.word	0x00000000
        /*0c00*/ 	.short	0x010a
        /*0c02*/ 	.byte	0xff
	.zero		1


	//   ....[178]....
        /*0c04*/ 	.word	0x00009020
        /*0c08*/ 	.word	0x00000000
        /*0c0c*/ 	.word	0x00000000
        /*0c10*/ 	.short	0x010a
        /*0c12*/ 	.byte	0xff
	.zero		1


	//   ....[179]....
        /*0c14*/ 	.word	0x00009080
        /*0c18*/ 	.word	0x00000000
        /*0c1c*/ 	.word	0x00000000
        /*0c20*/ 	.short	0x010a
        /*0c22*/ 	.byte	0xff
	.zero		1


	//   ....[180]....
        /*0c24*/ 	.word	0x000090e0
        /*0c28*/ 	.word	0x00000000
        /*0c2c*/ 	.word	0x00000000
        /*0c30*/ 	.short	0x010a
        /*0c32*/ 	.byte	0xff
	.zero		1


	//   ....[181]....
        /*0c34*/ 	.word	0x00009140
        /*0c38*/ 	.word	0x00000000
        /*0c3c*/ 	.word	0x00000000
        /*0c40*/ 	.short	0x010a
        /*0c42*/ 	.byte	0xff
	.zero		1


	//   ....[182]....
        /*0c44*/ 	.word	0x000091a0
        /*0c48*/ 	.word	0x00000000
        /*0c4c*/ 	.word	0x00000000
        /*0c50*/ 	.short	0x010a
        /*0c52*/ 	.byte	0xff
	.zero		1


	//   ....[183]....
        /*0c54*/ 	.word	0x00009200
        /*0c58*/ 	.word	0x00000000
        /*0c5c*/ 	.word	0x00000000
        /*0c60*/ 	.short	0x010a
        /*0c62*/ 	.byte	0xff
	.zero		1


	//   ....[184]....
        /*0c64*/ 	.word	0x00009260
        /*0c68*/ 	.word	0x00000000
        /*0c6c*/ 	.word	0x00000000
        /*0c70*/ 	.short	0x010a
        /*0c72*/ 	.byte	0xff
	.zero		1


	//   ....[185]....
        /*0c74*/ 	.word	0x000092c0
        /*0c78*/ 	.word	0x00000000
        /*0c7c*/ 	.word	0x00000000
        /*0c80*/ 	.short	0x010a
        /*0c82*/ 	.byte	0xff
	.zero		1


	//   ....[186]....
        /*0c84*/ 	.word	0x00009320
        /*0c88*/ 	.word	0x00000000
        /*0c8c*/ 	.word	0x00000000
        /*0c90*/ 	.short	0x010a
        /*0c92*/ 	.byte	0xff
	.zero		1


	//   ....[187]....
        /*0c94*/ 	.word	0x00009380
        /*0c98*/ 	.word	0x00000000
        /*0c9c*/ 	.word	0x00000000
        /*0ca0*/ 	.short	0x010a
        /*0ca2*/ 	.byte	0xff
	.zero		1


	//   ....[188]....
        /*0ca4*/ 	.word	0x000093e0
        /*0ca8*/ 	.word	0x00000000
        /*0cac*/ 	.word	0x00000000
        /*0cb0*/ 	.short	0x010a
        /*0cb2*/ 	.byte	0xff
	.zero		1


	//   ....[189]....
        /*0cb4*/ 	.word	0x00009440
        /*0cb8*/ 	.word	0x00000000
        /*0cbc*/ 	.word	0x00000000
        /*0cc0*/ 	.short	0x010a
        /*0cc2*/ 	.byte	0xff
	.zero		1


	//   ....[190]....
        /*0cc4*/ 	.word	0x000094a0
        /*0cc8*/ 	.word	0x00000000
        /*0ccc*/ 	.word	0x00000000
        /*0cd0*/ 	.short	0x010a
        /*0cd2*/ 	.byte	0xff
	.zero		1


	//   ....[191]....
        /*0cd4*/ 	.word	0x00009500
        /*0cd8*/ 	.word	0x00000000
        /*0cdc*/ 	.word	0x00000000
        /*0ce0*/ 	.short	0x010a
        /*0ce2*/ 	.byte	0xff
	.zero		1


	//   ....[192]....
        /*0ce4*/ 	.word	0x00009560
        /*0ce8*/ 	.word	0x00000000
        /*0cec*/ 	.word	0x00000000
        /*0cf0*/ 	.short	0x010a
        /*0cf2*/ 	.byte	0xff
	.zero		1


	//   ....[193]....
        /*0cf4*/ 	.word	0x000095c0
        /*0cf8*/ 	.word	0x00000000
        /*0cfc*/ 	.word	0x00000000
        /*0d00*/ 	.short	0x010a
        /*0d02*/ 	.byte	0xff
	.zero		1


	//   ....[194]....
        /*0d04*/ 	.word	0x00009620
        /*0d08*/ 	.word	0x00000004
        /*0d0c*/ 	.word	0x00000258
        /*0d10*/ 	.short	0x010a
        /*0d12*/ 	.byte	0xff
	.zero		1


	//   ....[195]....
        /*0d14*/ 	.word	0x00009680
        /*0d18*/ 	.word	0x00000004
        /*0d1c*/ 	.word	0x00000250
        /*0d20*/ 	.short	0x010a
        /*0d22*/ 	.byte	0xff
	.zero		1


	//   ....[196]....
        /*0d24*/ 	.word	0x000096e0
        /*0d28*/ 	.word	0x00000000
        /*0d2c*/ 	.word	0x00000250
        /*0d30*/ 	.short	0x010a
        /*0d32*/ 	.byte	0xff
	.zero		1


	//   ....[197]....
        /*0d34*/ 	.word	0x00009740
        /*0d38*/ 	.word	0x00000004
        /*0d3c*/ 	.word	0x00000270
        /*0d40*/ 	.short	0x010a
        /*0d42*/ 	.byte	0xff
	.zero		1


	//   ....[198]....
        /*0d44*/ 	.word	0x000097a0
        /*0d48*/ 	.word	0x00000000
        /*0d4c*/ 	.word	0x00000000
        /*0d50*/ 	.short	0x010a
        /*0d52*/ 	.byte	0xff
	.zero		1


	//   ....[199]....
        /*0d54*/ 	.word	0x00009800
        /*0d58*/ 	.word	0x00000000
        /*0d5c*/ 	.word	0x00000000
        /*0d60*/ 	.short	0x010a
        /*0d62*/ 	.byte	0xff
	.zero		1


	//   ....[200]....
        /*0d64*/ 	.word	0x00009860
        /*0d68*/ 	.word	0x00000000
        /*0d6c*/ 	.word	0x00000000
        /*0d70*/ 	.short	0x010a
        /*0d72*/ 	.byte	0xff
	.zero		1


	//   ....[201]....
        /*0d74*/ 	.word	0x000098c0
        /*0d78*/ 	.word	0x00000000
        /*0d7c*/ 	.word	0x00000250
        /*0d80*/ 	.short	0x010a
        /*0d82*/ 	.byte	0xff
	.zero		1


	//   ....[202]....
        /*0d84*/ 	.word	0x00009920
        /*0d88*/ 	.word	0x00000000
        /*0d8c*/ 	.word	0x00000248
        /*0d90*/ 	.short	0x010a
        /*0d92*/ 	.byte	0xff
	.zero		1


	//   ....[203]....
        /*0d94*/ 	.word	0x00009980
        /*0d98*/ 	.word	0x00000000
        /*0d9c*/ 	.word	0x00000230
        /*0da0*/ 	.short	0x010a
        /*0da2*/ 	.byte	0xff
	.zero		1


	//   ....[204]....
        /*0da4*/ 	.word	0x000099e0
        /*0da8*/ 	.word	0x00000000
        /*0dac*/ 	.word	0x00000238
        /*0db0*/ 	.short	0x010a
        /*0db2*/ 	.byte	0xff
	.zero		1


	//   ....[205]....
        /*0db4*/ 	.word	0x00009a40
        /*0db8*/ 	.word	0x00000000
        /*0dbc*/ 	.word	0x00000230
        /*0dc0*/ 	.short	0x010a
        /*0dc2*/ 	.byte	0xff
	.zero		1


	//   ....[206]....
        /*0dc4*/ 	.word	0x00009aa0
        /*0dc8*/ 	.word	0x00000000
        /*0dcc*/ 	.word	0x00000250
        /*0dd0*/ 	.short	0x010a
        /*0dd2*/ 	.byte	0xff
	.zero		1


	//   ....[207]....
        /*0dd4*/ 	.word	0x00009af0
        /*0dd8*/ 	.word	0x00000000
        /*0ddc*/ 	.word	0x00000220
        /*0de0*/ 	.short	0x010a
        /*0de2*/ 	.byte	0xff
	.zero		1


	//   ....[208]....
        /*0de4*/ 	.word	0x00009b40
        /*0de8*/ 	.word	0x00000078
        /*0dec*/ 	.word	0x00000260
        /*0df0*/ 	.short	0x010a
        /*0df2*/ 	.byte	0xff
	.zero		1


	//   ....[209]....
        /*0df4*/ 	.word	0x00009b90
        /*0df8*/ 	.word	0x00000002
        /*0dfc*/ 	.word	0x00000220
        /*0e00*/ 	.short	0x010a
        /*0e02*/ 	.byte	0xff
	.zero		1


	//----- nvinfo : EIATTR_NUM_MBARRIERS
	.align		4
.L_47:
        /*0e04*/ 	.byte	0x03, 0x38
        /*0e06*/ 	.short	0x0050


	//----- nvinfo : EIATTR_EXIT_INSTR_OFFSETS
	.align		4
        /*0e08*/ 	.byte	0x04, 0x1c
        /*0e0a*/ 	.short	(.L_49 - .L_48)


	//   ....[0]....
.L_48:
        /*0e0c*/ 	.word	0x00003f40


	//   ....[1]....
        /*0e10*/ 	.word	0x000041d0


	//   ....[2]....
        /*0e14*/ 	.word	0x00004230


	//   ....[3]....
        /*0e18*/ 	.word	0x00004ec0


	//   ....[4]....
        /*0e1c*/ 	.word	0x00005cc0


	//   ....[5]....
        /*0e20*/ 	.word	0x00005d00


	//   ....[6]....
        /*0e24*/ 	.word	0x00008880


	//----- nvinfo : EIATTR_MAX_THREADS
	.align		4
.L_49:
        /*0e28*/ 	.byte	0x04, 0x05
        /*0e2a*/ 	.short	(.L_51 - .L_50)
.L_50:
        /*0e2c*/ 	.word	0x00000100
        /*0e30*/ 	.word	0x00000001
        /*0e34*/ 	.word	0x00000001


	//----- nvinfo : EIATTR_CRS_STACK_SIZE
	.align		4
.L_51:
        /*0e38*/ 	.byte	0x04, 0x1e
        /*0e3a*/ 	.short	(.L_53 - .L_52)
.L_52:
        /*0e3c*/ 	.word	0x00000000


	//----- nvinfo : EIATTR_CBANK_PARAM_SIZE
	.align		4
.L_53:
        /*0e40*/ 	.byte	0x03, 0x19
        /*0e42*/ 	.short	0x0800


	//----- nvinfo : EIATTR_PARAM_CBANK
	.align		4
        /*0e44*/ 	.byte	0x04, 0x0a
        /*0e46*/ 	.short	(.L_55 - .L_54)
	.align		4
.L_54:
        /*0e48*/ 	.word	index@(.nv.constant0._ZN7cutlass13device_kernelINS_4conv6kernel13ConvUniversalINS1_16ConvProblemShapeILNS1_8OperatorE0ELi2EEENS1_10collective14CollectiveConvINS1_47MainloopSm100TmaUmmaWarpSpecializedImplicitGemmILS5_0ELi34ELi2ELi1ELi2EN4cute5tupleIJNSA_1CILi1EEESD_SD_EEEEENSB_IJNSC_ILi64EEENSC_ILi128EEENSB_IJNSC_ILi32EEEEEEEEENS_12float_e4m3_tESL_NSA_8TiledMMAINSA_8MMA_AtomIJNSA_10MMA_TraitsINSA_19SM100_MMA_F8F6F4_SSEJSL_SL_fSG_SH_NSA_17integral_constantINSA_4UMMA5MajorELSS_0EEEST_NSQ_INSR_7ScaleInELSU_0EEESV_EEEEEENSA_6LayoutISE_NSB_IJNSC_ILi0EEESZ_SZ_EEEEENSB_IJNSA_10UnderscoreES12_S12_EEEEENS7_6detail27Sm100ImplicitGemmTileTraitsINSA_20SM90_TMA_LOAD_IM2COLENSA_14ComposedLayoutINSA_7SwizzleILi1ELi4ELi3EEENSA_18smem_ptr_flag_bitsILi8EEENSY_INSB_IJNSC_ILi8EEESI_EEENSB_IJSI_SD_EEEEEEEvEENS16_INSA_13SM90_TMA_LOADES1H_vEEEENS_8epilogue10collective18CollectiveEpilogueINS1M_23Sm100TmaWarpSpecializedILi2ELi2ELi32ELb0ELb0EEEJSK_NSB_IJNSY_ISG_SD_EES1R_EEESL_NSB_IJNSB_IJlllEEESD_SZ_EEESL_S1U_NS1M_6fusion15FusionCallbacksIS1Q_NS1V_17LinearCombinationISL_fSL_fLNS_15FloatRoundStyleE2EEESK_S1S_JEEENSA_5SM1004TMEM4LOAD26SM100_TMEM_LOAD_16dp32b32xES17_NS18_INS19_ILi2ELi4ELi3EEES1C_NSY_INSB_IJS1D_SG_EEENSB_IJSG_SD_EEEEEEENSA_39AutoVectorizingCopyWithAssumedAlignmentILi128EEENSA_21SM90_TMA_STORE_IM2COLES29_S2B_S2B_EEEvvEEEEvNT_6ParamsE)
        /*0e4c*/ 	.short	0x0380
        /*0e4e*/ 	.short	0x0800


	//----- nvinfo : EIATTR_SW_WAR
	.align		4
.L_55:
        /*0e50*/ 	.byte	0x04, 0x36
        /*0e52*/ 	.short	(.L_57 - .L_56)
.L_56:
        /*0e54*/ 	.word	0x00000008
.L_57:


//--------------------- .nv.callgraph             --------------------------
	.section	.nv.callgraph,"",@"SHT_CUDA_CALLGRAPH"
	.align	4
	.sectionentsize	8
	.align		4
        /*0000*/ 	.word	0x00000000
	.align		4
        /*0004*/ 	.word	0xffffffff
	.align		4
        /*0008*/ 	.word	index@(_ZN7cutlass13device_kernelINS_4conv6kernel13ConvUniversalINS1_16ConvProblemShapeILNS1_8OperatorE0ELi2EEENS1_10collective14CollectiveConvINS1_47MainloopSm100TmaUmmaWarpSpecializedImplicitGemmILS5_0ELi34ELi2ELi1ELi2EN4cute5tupleIJNSA_1CILi1EEESD_SD_EEEEENSB_IJNSC_ILi64EEENSC_ILi128EEENSB_IJNSC_ILi32EEEEEEEEENS_12float_e4m3_tESL_NSA_8TiledMMAINSA_8MMA_AtomIJNSA_10MMA_TraitsINSA_19SM100_MMA_F8F6F4_SSEJSL_SL_fSG_SH_NSA_17integral_constantINSA_4UMMA5MajorELSS_0EEEST_NSQ_INSR_7ScaleInELSU_0EEESV_EEEEEENSA_6LayoutISE_NSB_IJNSC_ILi0EEESZ_SZ_EEEEENSB_IJNSA_10UnderscoreES12_S12_EEEEENS7_6detail27Sm100ImplicitGemmTileTraitsINSA_20SM90_TMA_LOAD_IM2COLENSA_14ComposedLayoutINSA_7SwizzleILi1ELi4ELi3EEENSA_18smem_ptr_flag_bitsILi8EEENSY_INSB_IJNSC_ILi8EEESI_EEENSB_IJSI_SD_EEEEEEEvEENS16_INSA_13SM90_TMA_LOADES1H_vEEEENS_8epilogue10collective18CollectiveEpilogueINS1M_23Sm100TmaWarpSpecializedILi2ELi2ELi32ELb0ELb0EEEJSK_NSB_IJNSY_ISG_SD_EES1R_EEESL_NSB_IJNSB_IJlllEEESD_SZ_EEESL_S1U_NS1M_6fusion15FusionCallbacksIS1Q_NS1V_17LinearCombinationISL_fSL_fLNS_15FloatRoundStyleE2EEESK_S1S_JEEENSA_5SM1004TMEM4LOAD26SM100_TMEM_LOAD_16dp32b32xES17_NS18_INS19_ILi2ELi4ELi3EEES1C_NSY_INSB_IJS1D_SG_EEENSB_IJSG_SD_EEEEEEENSA_39AutoVectorizingCopyWithAssumedAlignmentILi128EEENSA_21SM90_TMA_STORE_IM2COLES29_S2B_S2B_EEEvvEEEEvNT_6ParamsE)
	.align		4
        /*000c*/ 	.word	index@(__assertfail)
	.align		4
        /*0010*/ 	.word	0x00000000
	.align		4
        /*0014*/ 	.word	0xfffffffe
	.align		4
        /*0018*/ 	.word	0x00000000
	.align		4
        /*001c*/ 	.word	0xfffffffd
	.align		4
        /*0020*/ 	.word	0x00000000
	.align		4
        /*0024*/ 	.word	0xfffffffc


//--------------------- .nv.constant4             --------------------------
	.section	.nv.constant4,"a",@progbits
	.align	8
	.align		8
.nv.constant4:
        /*0000*/ 	.dword	__assertfail
	.align		8
        /*0008*/ 	.dword	__unnamed_1
	.align		8
        /*0010*/ 	.dword	__unnamed_2
	.align		8
        /*0018*/ 	.dword	_ZN39_INTERNAL_0520cef6_4_k_cu_d166bbe5_31134cuda3std3__45__cpo5beginE
	.align		8
        /*0020*/ 	.dword	_ZN39_INTERNAL_0520cef6_4_k_cu_d166bbe5_31134cuda3std3__45__cpo3endE
	.align		8
        /*0028*/ 	.dword	_ZN39_INTERNAL_0520cef6_4_k_cu_d166bbe5_31134cuda3std3__45__cpo6cbeginE
	.align		8
        /*0030*/ 	.dword	_ZN39_INTERNAL_0520cef6_4_k_cu_d166bbe5_31134cuda3std3__45__cpo4cendE
	.align		8
        /*0038*/ 	.dword	_ZN39_INTERNAL_0520cef6_4_k_cu_d166bbe5_31134cuda3std3__441_GLOBAL__N__0520cef6_4_k_cu_d166bbe5_31136ignoreE
	.align		8
        /*0040*/ 	.dword	_ZN39_INTERNAL_0520cef6_4_k_cu_d166bbe5_31134cuda3std3__419piecewise_constructE
	.align		8
        /*0048*/ 	.dword	_ZN39_INTERNAL_0520cef6_4_k_cu_d166bbe5_31134cuda3std3__48in_placeE
	.align		8
        /*0050*/ 	.dword	_ZN39_INTERNAL_0520cef6_4_k_cu_d166bbe5_31134cuda3std6ranges3__45__cpo4swapE
	.align		8
        /*0058*/ 	.dword	_ZN39_INTERNAL_0520cef6_4_k_cu_d166bbe5_31134cuda3std6ranges3__45__cpo9iter_moveE
	.align		8
        /*0060*/ 	.dword	_ZN39_INTERNAL_0520cef6_4_k_cu_d166bbe5_31134cute7productE
	.align		8
        /*0068*/ 	.dword	_ZN39_INTERNAL_0520cef6_4_k_cu_d166bbe5_31134cute1_E
	.align		8
        /*0070*/ 	.dword	$str$27
	.align		8
        /*0078*/ 	.dword	$str$28
	.align		8
        /*0080*/ 	.dword	$str$29
	.align		8
        /*0088*/ 	.dword	$str$30


//--------------------- .text._ZN7cutlass13device_kernelINS_4conv6kernel13ConvUniversalINS1_16ConvProblemShapeILNS1_8OperatorE0ELi2EEENS1_10collective14CollectiveConvINS1_47MainloopSm100TmaUmmaWarpSpecializedImplicitGemmILS5_0ELi34ELi2ELi1ELi2EN4cute5tupleIJNSA_1CILi1EEESD_SD_EEEEENSB_IJNSC_ILi64EEENSC_ILi128EEENSB_IJNSC_ILi32EEEEEEEEENS_12float_e4m3_tESL_NSA_8TiledMMAINSA_8MMA_AtomIJNSA_10MMA_TraitsINSA_19SM100_MMA_F8F6F4_SSEJSL_SL_fSG_SH_NSA_17integral_constantINSA_4UMMA5MajorELSS_0EEEST_NSQ_INSR_7ScaleInELSU_0EEESV_EEEEEENSA_6LayoutISE_NSB_IJNSC_ILi0EEESZ_SZ_EEEEENSB_IJNSA_10UnderscoreES12_S12_EEEEENS7_6detail27Sm100ImplicitGemmTileTraitsINSA_20SM90_TMA_LOAD_IM2COLENSA_14ComposedLayoutINSA_7SwizzleILi1ELi4ELi3EEENSA_18smem_ptr_flag_bitsILi8EEENSY_INSB_IJNSC_ILi8EEESI_EEENSB_IJSI_SD_EEEEEEEvEENS16_INSA_13SM90_TMA_LOADES1H_vEEEENS_8epilogue10collective18CollectiveEpilogueINS1M_23Sm100TmaWarpSpecializedILi2ELi2ELi32ELb0ELb0EEEJSK_NSB_IJNSY_ISG_SD_EES1R_EEESL_NSB_IJNSB_IJlllEEESD_SZ_EEESL_S1U_NS1M_6fusion15FusionCallbacksIS1Q_NS1V_17LinearCombinationISL_fSL_fLNS_15FloatRoundStyleE2EEESK_S1S_JEEENSA_5SM1004TMEM4LOAD26SM100_TMEM_LOAD_16dp32b32xES17_NS18_INS19_ILi2ELi4ELi3EEES1C_NSY_INSB_IJS1D_SG_EEENSB_IJSG_SD_EEEEEEENSA_39AutoVectorizingCopyWithAssumedAlignmentILi128EEENSA_21SM90_TMA_STORE_IM2COLES29_S2B_S2B_EEEvvEEEEvNT_6ParamsE --------------------------
	.section	.text._ZN7cutlass13device_kernelINS_4conv6kernel13ConvUniversalINS1_16ConvProblemShapeILNS1_8OperatorE0ELi2EEENS1_10collective14CollectiveConvINS1_47MainloopSm100TmaUmmaWarpSpecializedImplicitGemmILS5_0ELi34ELi2ELi1ELi2EN4cute5tupleIJNSA_1CILi1EEESD_SD_EEEEENSB_IJNSC_ILi64EEENSC_ILi128EEENSB_IJNSC_ILi32EEEEEEEEENS_12float_e4m3_tESL_NSA_8TiledMMAINSA_8MMA_AtomIJNSA_10MMA_TraitsINSA_19SM100_MMA_F8F6F4_SSEJSL_SL_fSG_SH_NSA_17integral_constantINSA_4UMMA5MajorELSS_0EEEST_NSQ_INSR_7ScaleInELSU_0EEESV_EEEEEENSA_6LayoutISE_NSB_IJNSC_ILi0EEESZ_SZ_EEEEENSB_IJNSA_10UnderscoreES12_S12_EEEEENS7_6detail27Sm100ImplicitGemmTileTraitsINSA_20SM90_TMA_LOAD_IM2COLENSA_14ComposedLayoutINSA_7SwizzleILi1ELi4ELi3EEENSA_18smem_ptr_flag_bitsILi8EEENSY_INSB_IJNSC_ILi8EEESI_EEENSB_IJSI_SD_EEEEEEEvEENS16_INSA_13SM90_TMA_LOADES1H_vEEEENS_8epilogue10collective18CollectiveEpilogueINS1M_23Sm100TmaWarpSpecializedILi2ELi2ELi32ELb0ELb0EEEJSK_NSB_IJNSY_ISG_SD_EES1R_EEESL_NSB_IJNSB_IJlllEEESD_SZ_EEESL_S1U_NS1M_6fusion15FusionCallbacksIS1Q_NS1V_17LinearCombinationISL_fSL_fLNS_15FloatRoundStyleE2EEESK_S1S_JEEENSA_5SM1004TMEM4LOAD26SM100_TMEM_LOAD_16dp32b32xES17_NS18_INS19_ILi2ELi4ELi3EEES1C_NSY_INSB_IJS1D_SG_EEENSB_IJSG_SD_EEEEEEENSA_39AutoVectorizingCopyWithAssumedAlignmentILi128EEENSA_21SM90_TMA_STORE_IM2COLES29_S2B_S2B_EEEvvEEEEvNT_6ParamsE,"ax",@progbits
	.align	128
.text._ZN7cutlass13device_kernelINS_4conv6kernel13ConvUniversalINS1_16ConvProblemShapeILNS1_8OperatorE0ELi2EEENS1_10collective14CollectiveConvINS1_47MainloopSm100TmaUmmaWarpSpecializedImplicitGemmILS5_0ELi34ELi2ELi1ELi2EN4cute5tupleIJNSA_1CILi1EEESD_SD_EEEEENSB_IJNSC_ILi64EEENSC_ILi128EEENSB_IJNSC_ILi32EEEEEEEEENS_12float_e4m3_tESL_NSA_8TiledMMAINSA_8MMA_AtomIJNSA_10MMA_TraitsINSA_19SM100_MMA_F8F6F4_SSEJSL_SL_fSG_SH_NSA_17integral_constantINSA_4UMMA5MajorELSS_0EEEST_NSQ_INSR_7ScaleInELSU_0EEESV_EEEEEENSA_6LayoutISE_NSB_IJNSC_ILi0EEESZ_SZ_EEEEENSB_IJNSA_10UnderscoreES12_S12_EEEEENS7_6detail27Sm100ImplicitGemmTileTraitsINSA_20SM90_TMA_LOAD_IM2COLENSA_14ComposedLayoutINSA_7SwizzleILi1ELi4ELi3EEENSA_18smem_ptr_flag_bitsILi8EEENSY_INSB_IJNSC_ILi8EEESI_EEENSB_IJSI_SD_EEEEEEEvEENS16_INSA_13SM90_TMA_LOADES1H_vEEEENS_8epilogue10collective18CollectiveEpilogueINS1M_23Sm100TmaWarpSpecializedILi2ELi2ELi32ELb0ELb0EEEJSK_NSB_IJNSY_ISG_SD_EES1R_EEESL_NSB_IJNSB_IJlllEEESD_SZ_EEESL_S1U_NS1M_6fusion15FusionCallbacksIS1Q_NS1V_17LinearCombinationISL_fSL_fLNS_15FloatRoundStyleE2EEESK_S1S_JEEENSA_5SM1004TMEM4LOAD26SM100_TMEM_LOAD_16dp32b32xES17_NS18_INS19_ILi2ELi4ELi3EEES1C_NSY_INSB_IJS1D_SG_EEENSB_IJSG_SD_EEEEEEENSA_39AutoVectorizingCopyWithAssumedAlignmentILi128EEENSA_21SM90_TMA_STORE_IM2COLES29_S2B_S2B_EEEvvEEEEvNT_6ParamsE:
        .type           _ZN7cutlass13device_kernelINS_4conv6kernel13ConvUniversalINS1_16ConvProblemShapeILNS1_8OperatorE0ELi2EEENS1_10collective14CollectiveConvINS1_47MainloopSm100TmaUmmaWarpSpecializedImplicitGemmILS5_0ELi34ELi2ELi1ELi2EN4cute5tupleIJNSA_1CILi1EEESD_SD_EEEEENSB_IJNSC_ILi64EEENSC_ILi128EEENSB_IJNSC_ILi32EEEEEEEEENS_12float_e4m3_tESL_NSA_8TiledMMAINSA_8MMA_AtomIJNSA_10MMA_TraitsINSA_19SM100_MMA_F8F6F4_SSEJSL_SL_fSG_SH_NSA_17integral_constantINSA_4UMMA5MajorELSS_0EEEST_NSQ_INSR_7ScaleInELSU_0EEESV_EEEEEENSA_6LayoutISE_NSB_IJNSC_ILi0EEESZ_SZ_EEEEENSB_IJNSA_10UnderscoreES12_S12_EEEEENS7_6detail27Sm100ImplicitGemmTileTraitsINSA_20SM90_TMA_LOAD_IM2COLENSA_14ComposedLayoutINSA_7SwizzleILi1ELi4ELi3EEENSA_18smem_ptr_flag_bitsILi8EEENSY_INSB_IJNSC_ILi8EEESI_EEENSB_IJSI_SD_EEEEEEEvEENS16_INSA_13SM90_TMA_LOADES1H_vEEEENS_8epilogue10collective18CollectiveEpilogueINS1M_23Sm100TmaWarpSpecializedILi2ELi2ELi32ELb0ELb0EEEJSK_NSB_IJNSY_ISG_SD_EES1R_EEESL_NSB_IJNSB_IJlllEEESD_SZ_EEESL_S1U_NS1M_6fusion15FusionCallbacksIS1Q_NS1V_17LinearCombinationISL_fSL_fLNS_15FloatRoundStyleE2EEESK_S1S_JEEENSA_5SM1004TMEM4LOAD26SM100_TMEM_LOAD_16dp32b32xES17_NS18_INS19_ILi2ELi4ELi3EEES1C_NSY_INSB_IJS1D_SG_EEENSB_IJSG_SD_EEEEEEENSA_39AutoVectorizingCopyWithAssumedAlignmentILi128EEENSA_21SM90_TMA_STORE_IM2COLES29_S2B_S2B_EEEvvEEEEvNT_6ParamsE,@function
        .size           _ZN7cutlass13device_kernelINS_4conv6kernel13ConvUniversalINS1_16ConvProblemShapeILNS1_8OperatorE0ELi2EEENS1_10collective14CollectiveConvINS1_47MainloopSm100TmaUmmaWarpSpecializedImplicitGemmILS5_0ELi34ELi2ELi1ELi2EN4cute5tupleIJNSA_1CILi1EEESD_SD_EEEEENSB_IJNSC_ILi64EEENSC_ILi128EEENSB_IJNSC_ILi32EEEEEEEEENS_12float_e4m3_tESL_NSA_8TiledMMAINSA_8MMA_AtomIJNSA_10MMA_TraitsINSA_19SM100_MMA_F8F6F4_SSEJSL_SL_fSG_SH_NSA_17integral_constantINSA_4UMMA5MajorELSS_0EEEST_NSQ_INSR_7ScaleInELSU_0EEESV_EEEEEENSA_6LayoutISE_NSB_IJNSC_ILi0EEESZ_SZ_EEEEENSB_IJNSA_10UnderscoreES12_S12_EEEEENS7_6detail27Sm100ImplicitGemmTileTraitsINSA_20SM90_TMA_LOAD_IM2COLENSA_14ComposedLayoutINSA_7SwizzleILi1ELi4ELi3EEENSA_18smem_ptr_flag_bitsILi8EEENSY_INSB_IJNSC_ILi8EEESI_EEENSB_IJSI_SD_EEEEEEEvEENS16_INSA_13SM90_TMA_LOADES1H_vEEEENS_8epilogue10collective18CollectiveEpilogueINS1M_23Sm100TmaWarpSpecializedILi2ELi2ELi32ELb0ELb0EEEJSK_NSB_IJNSY_ISG_SD_EES1R_EEESL_NSB_IJNSB_IJlllEEESD_SZ_EEESL_S1U_NS1M_6fusion15FusionCallbacksIS1Q_NS1V_17LinearCombinationISL_fSL_fLNS_15FloatRoundStyleE2EEESK_S1S_JEEENSA_5SM1004TMEM4LOAD26SM100_TMEM_LOAD_16dp32b32xES17_NS18_INS19_ILi2ELi4ELi3EEES1C_NSY_INSB_IJS1D_SG_EEENSB_IJSG_SD_EEEEEEENSA_39AutoVectorizingCopyWithAssumedAlignmentILi128EEENSA_21SM90_TMA_STORE_IM2COLES29_S2B_S2B_EEEvvEEEEvNT_6ParamsE,(.L_x_224 - _ZN7cutlass13device_kernelINS_4conv6kernel13ConvUniversalINS1_16ConvProblemShapeILNS1_8OperatorE0ELi2EEENS1_10collective14CollectiveConvINS1_47MainloopSm100TmaUmmaWarpSpecializedImplicitGemmILS5_0ELi34ELi2ELi1ELi2EN4cute5tupleIJNSA_1CILi1EEESD_SD_EEEEENSB_IJNSC_ILi64EEENSC_ILi128EEENSB_IJNSC_ILi32EEEEEEEEENS_12float_e4m3_tESL_NSA_8TiledMMAINSA_8MMA_AtomIJNSA_10MMA_TraitsINSA_19SM100_MMA_F8F6F4_SSEJSL_SL_fSG_SH_NSA_17integral_constantINSA_4UMMA5MajorELSS_0EEEST_NSQ_INSR_7ScaleInELSU_0EEESV_EEEEEENSA_6LayoutISE_NSB_IJNSC_ILi0EEESZ_SZ_EEEEENSB_IJNSA_10UnderscoreES12_S12_EEEEENS7_6detail27Sm100ImplicitGemmTileTraitsINSA_20SM90_TMA_LOAD_IM2COLENSA_14ComposedLayoutINSA_7SwizzleILi1ELi4ELi3EEENSA_18smem_ptr_flag_bitsILi8EEENSY_INSB_IJNSC_ILi8EEESI_EEENSB_IJSI_SD_EEEEEEEvEENS16_INSA_13SM90_TMA_LOADES1H_vEEEENS_8epilogue10collective18CollectiveEpilogueINS1M_23Sm100TmaWarpSpecializedILi2ELi2ELi32ELb0ELb0EEEJSK_NSB_IJNSY_ISG_SD_EES1R_EEESL_NSB_IJNSB_IJlllEEESD_SZ_EEESL_S1U_NS1M_6fusion15FusionCallbacksIS1Q_NS1V_17LinearCombinationISL_fSL_fLNS_15FloatRoundStyleE2EEESK_S1S_JEEENSA_5SM1004TMEM4LOAD26SM100_TMEM_LOAD_16dp32b32xES17_NS18_INS19_ILi2ELi4ELi3EEES1C_NSY_INSB_IJS1D_SG_EEENSB_IJSG_SD_EEEEEEENSA_39AutoVectorizingCopyWithAssumedAlignmentILi128EEENSA_21SM90_TMA_STORE_IM2COLES29_S2B_S2B_EEEvvEEEEvNT_6ParamsE)
        .other          _ZN7cutlass13device_kernelINS_4conv6kernel13ConvUniversalINS1_16ConvProblemShapeILNS1_8OperatorE0ELi2EEENS1_10collective14CollectiveConvINS1_47MainloopSm100TmaUmmaWarpSpecializedImplicitGemmILS5_0ELi34ELi2ELi1ELi2EN4cute5tupleIJNSA_1CILi1EEESD_SD_EEEEENSB_IJNSC_ILi64EEENSC_ILi128EEENSB_IJNSC_ILi32EEEEEEEEENS_12float_e4m3_tESL_NSA_8TiledMMAINSA_8MMA_AtomIJNSA_10MMA_TraitsINSA_19SM100_MMA_F8F6F4_SSEJSL_SL_fSG_SH_NSA_17integral_constantINSA_4UMMA5MajorELSS_0EEEST_NSQ_INSR_7ScaleInELSU_0EEESV_EEEEEENSA_6LayoutISE_NSB_IJNSC_ILi0EEESZ_SZ_EEEEENSB_IJNSA_10UnderscoreES12_S12_EEEEENS7_6detail27Sm100ImplicitGemmTileTraitsINSA_20SM90_TMA_LOAD_IM2COLENSA_14ComposedLayoutINSA_7SwizzleILi1ELi4ELi3EEENSA_18smem_ptr_flag_bitsILi8EEENSY_INSB_IJNSC_ILi8EEESI_EEENSB_IJSI_SD_EEEEEEEvEENS16_INSA_13SM90_TMA_LOADES1H_vEEEENS_8epilogue10collective18CollectiveEpilogueINS1M_23Sm100TmaWarpSpecializedILi2ELi2ELi32ELb0ELb0EEEJSK_NSB_IJNSY_ISG_SD_EES1R_EEESL_NSB_IJNSB_IJlllEEESD_SZ_EEESL_S1U_NS1M_6fusion15FusionCallbacksIS1Q_NS1V_17LinearCombinationISL_fSL_fLNS_15FloatRoundStyleE2EEESK_S1S_JEEENSA_5SM1004TMEM4LOAD26SM100_TMEM_LOAD_16dp32b32xES17_NS18_INS19_ILi2ELi4ELi3EEES1C_NSY_INSB_IJS1D_SG_EEENSB_IJSG_SD_EEEEEEENSA_39AutoVectorizingCopyWithAssumedAlignmentILi128EEENSA_21SM90_TMA_STORE_IM2COLES29_S2B_S2B_EEEvvEEEEvNT_6ParamsE,@"STO_CUDA_ENTRY STV_DEFAULT"
_ZN7cutlass13device_kernelINS_4conv6kernel13ConvUniversalINS1_16ConvProblemShapeILNS1_8OperatorE0ELi2EEENS1_10collective14CollectiveConvINS1_47MainloopSm100TmaUmmaWarpSpecializedImplicitGemmILS5_0ELi34ELi2ELi1ELi2EN4cute5tupleIJNSA_1CILi1EEESD_SD_EEEEENSB_IJNSC_ILi64EEENSC_ILi128EEENSB_IJNSC_ILi32EEEEEEEEENS_12float_e4m3_tESL_NSA_8TiledMMAINSA_8MMA_AtomIJNSA_10MMA_TraitsINSA_19SM100_MMA_F8F6F4_SSEJSL_SL_fSG_SH_NSA_17integral_constantINSA_4UMMA5MajorELSS_0EEEST_NSQ_INSR_7ScaleInELSU_0EEESV_EEEEEENSA_6LayoutISE_NSB_IJNSC_ILi0EEESZ_SZ_EEEEENSB_IJNSA_10UnderscoreES12_S12_EEEEENS7_6detail27Sm100ImplicitGemmTileTraitsINSA_20SM90_TMA_LOAD_IM2COLENSA_14ComposedLayoutINSA_7SwizzleILi1ELi4ELi3EEENSA_18smem_ptr_flag_bitsILi8EEENSY_INSB_IJNSC_ILi8EEESI_EEENSB_IJSI_SD_EEEEEEEvEENS16_INSA_13SM90_TMA_LOADES1H_vEEEENS_8epilogue10collective18CollectiveEpilogueINS1M_23Sm100TmaWarpSpecializedILi2ELi2ELi32ELb0ELb0EEEJSK_NSB_IJNSY_ISG_SD_EES1R_EEESL_NSB_IJNSB_IJlllEEESD_SZ_EEESL_S1U_NS1M_6fusion15FusionCallbacksIS1Q_NS1V_17LinearCombinationISL_fSL_fLNS_15FloatRoundStyleE2EEESK_S1S_JEEENSA_5SM1004TMEM4LOAD26SM100_TMEM_LOAD_16dp32b32xES17_NS18_INS19_ILi2ELi4ELi3EEES1C_NSY_INSB_IJS1D_SG_EEENSB_IJSG_SD_EEEEEEENSA_39AutoVectorizingCopyWithAssumedAlignmentILi128EEENSA_21SM90_TMA_STORE_IM2COLES29_S2B_S2B_EEEvvEEEEvNT_6ParamsE:
[----:B------:R-:W1:Y:S01]  /*0000*/  LDC R1, c[0x0][0x37c] ;  /* 0x0000df00ff017b82 */ /* 0x000e620000000800 */
[----:B------:R-:W2:Y:S01]  /*0010*/  S2R R111, SR_TID.X ;  /* 0x00000000006f7919 */ /* 0x000ea20000002100 */
[----:B------:R-:W3:Y:S01]  /*0020*/  LDCU.64 UR4, c[0x0][0x890] ;  /* 0x00011200ff0477ac */ /* 0x000ee20008000a00 */
[----:B-1----:R-:W-:Y:S01]  /*0030*/  VIADD R1, R1, 0xfffffff8 ;  /* 0xfffffff801017836 */ /* 0x002fe20000000000 */
[----:B------:R-:W-:Y:S02]  /*0040*/  PRMT R102, RZ, 0x7610, R102 ;  /* 0x00007610ff667816 */ /* 0x000fe40000000066 */
[----:B------:R-:W-:Y:S01]  /*0050*/  ELECT P5, URZ, PT ;  /* 0x0000000000ff782f */ /* 0x000fe200038a0000 */
[----:B------:R-:W1:Y:S01]  /*0060*/  LDCU.64 UR48, c[0x0][0x358] ;  /* 0x00006b00ff3077ac */ /* 0x000e620008000a00 */
[----:B---3--:R-:W-:-:S04]  /*0070*/  UISETP.NE.U32.AND UP0, UPT, UR4, URZ, UPT ;  /* 0x000000ff0400728c */ /* 0x008fc8000bf05070 */
[----:B------:R-:W-:Y:S01]  /*0080*/  UISETP.NE.AND.EX UP0, UPT, UR5, URZ, UPT, UP0 ;  /* 0x000000ff0500728c */ /* 0x000fe2000bf05300 */
[----:B--2---:R-:W-:-:S05]  /*0090*/  SHF.R.U32.HI R113, RZ, 0x5, R111 ;  /* 0x00000005ff717819 */ /* 0x004fca000001166f */
[----:B------:R-:W2:Y:S02]  /*00a0*/  SHFL.IDX PT, R0, R113, RZ, 0x1f ;  /* 0x00001fff71007589 */ /* 0x000ea400000e0000 */
[----:B--2---:R-:W-:Y:S01]  /*00b0*/  R2UR UR8, R0 ;  /* 0x00000000000872ca */ /* 0x004fe200000e0000 */
[----:B-1----:R-:W-:-:S14]  /*00c0*/  BRA.U UP0, `(.L_x_0) ;  /* 0x00000001002c7547 */ /* 0x002fdc000b800000 */
[----:B------:R-:W1:Y:S02]  /*00d0*/  LDCU.64 UR6, c[0x0][0x888] ;  /* 0x00011100ff0677ac */ /* 0x000e640008000a00 */
[----:B-1----:R-:W-:-:S04]  /*00e0*/  UISETP.NE.U32.AND UP0, UPT, UR6, URZ, UPT ;  /* 0x000000ff0600728c */ /* 0x002fc8000bf05070 */
[----:B------:R-:W-:-:S09]  /*00f0*/  UISETP.NE.AND.EX UP0, UPT, UR7, URZ, UPT, UP0 ;  /* 0x000000ff0700728c */ /* 0x000fd2000bf05300 */
[----:B------:R-:W-:Y:S05]  /*0100*/  BRA.U !UP0, `(.L_x_1) ;  /* 0x0000000108107547 */ /* 0x000fea000b800000 */
[----:B------:R-:W1:Y:S02]  /*0110*/  LDC.64 R2, c[0x0][0x888] ;  /* 0x00022200ff027b82 */ /* 0x000e640000000a00 */
[----:B-1----:R1:W5:Y:S01]  /*0120*/  LDG.E R49, desc[UR48][R2.64] ;  /* 0x0000003002317981 */ /* 0x002362000c1e1900 */
[----:B------:R-:W-:Y:S01]  /*0130*/  HFMA2 R102, -RZ, RZ, 0, 5.9604644775390625e-08 ;  /* 0x00000001ff667431 */ /* 0x000fe200000001ff */
[----:B------:R-:W-:Y:S05]  /*0140*/  BRA `(.L_x_0) ;  /* 0x00000000000c7947 */ /* 0x000fea0003800000 */
.L_x_1:
[----:B------:R-:W1:Y:S01]  /*0150*/  LDCU UR6, c[0x0][0x880] ;  /* 0x00011000ff0677ac */ /* 0x000e620008000800 */
[----:B------:R-:W-:Y:S01]  /*0160*/  HFMA2 R102, -RZ, RZ, 0, 5.9604644775390625e-08 ;  /* 0x00000001ff667431 */ /* 0x000fe200000001ff */
[----:B-1----:R-:W-:-:S07]  /*0170*/  MOV R49, UR6 ;  /* 0x0000000600317c02 */ /* 0x002fce0008000f00 */
.L_x_0:
[----:B------:R-:W2:Y:S02]  /*0180*/  LDCU.64 UR6, c[0x0][0x8b0] ;  /* 0x00011600ff0677ac */ /* 0x000ea40008000a00 */
[----:B--2---:R-:W-:-:S04]  /*0190*/  UISETP.NE.U32.AND UP0, UPT, UR6, URZ, UPT ;  /* 0x000000ff0600728c */ /* 0x004fc8000bf05070 */
[----:B------:R-:W-:-:S09]  /*01a0*/  UISETP.NE.AND.EX UP0, UPT, UR7, URZ, UPT, UP0 ;  /* 0x000000ff0700728c */ /* 0x000fd2000bf05300 */
[----:B------:R-:W-:Y:S05]  /*01b0*/  BRA.U UP0, `(.L_x_2) ;  /* 0x0000000100247547 */ /* 0x000fea000b800000 */
[----:B------:R-:W2:Y:S02]  /*01c0*/  LDCU.64 UR6, c[0x0][0x8a8] ;  /* 0x00011500ff0677ac */ /* 0x000ea40008000a00 */
[----:B--2---:R-:W-:-:S04]  /*01d0*/  UISETP.NE.U32.AND UP0, UPT, UR6, URZ, UPT ;  /* 0x000000ff0600728c */ /* 0x004fc8000bf05070 */
[----:B------:R-:W-:-:S09]  /*01e0*/  UISETP.NE.AND.EX UP0, UPT, UR7, URZ, UPT, UP0 ;  /* 0x000000ff0700728c */ /* 0x000fd2000bf05300 */
[----:B------:R-:W-:Y:S05]  /*01f0*/  BRA.U !UP0, `(.L_x_3) ;  /* 0x00000001080c7547 */ /* 0x000fea000b800000 */
[----:B-1----:R-:W1:Y:S02]  /*0200*/  LDC.64 R2, c[0x0][0x8a8] ;  /* 0x00022a00ff027b82 */ /* 0x002e640000000a00 */
[----:B-1----:R2:W5:Y:S01]  /*0210*/  LDG.E R47, desc[UR48][R2.64] ;  /* 0x00000030022f7981 */ /* 0x002562000c1e1900 */
[----:B------:R-:W-:Y:S05]  /*0220*/  BRA `(.L_x_2) ;  /* 0x0000000000087947 */ /* 0x000fea0003800000 */
.L_x_3:
[----:B------:R-:W2:Y:S02]  /*0230*/  LDCU UR6, c[0x0][0x8a0] ;  /* 0x00011400ff0677ac */ /* 0x000ea40008000800 */
[----:B--2---:R-:W-:Y:S02]  /*0240*/  MOV R47, UR6 ;  /* 0x00000006002f7c02 */ /* 0x004fe40008000f00 */
.L_x_2:
[----:B------:R-:W-:Y:S01]  /*0250*/  IMAD.U32 R0, RZ, RZ, UR8 ;  /* 0x00000008ff007e24 */ /* 0x000fe2000f8e00ff */
[----:B------:R-:W-:Y:S04]  /*0260*/  BSSY.RECONVERGENT B0, `(.L_x_4) ;  /* 0x000000c000007945 */ /* 0x000fe80003800200 */
[C---:B------:R-:W-:Y:S02]  /*0270*/  ISETP.NE.OR P1, PT, R0.reuse, 0x1, !P5 ;  /* 0x000000010000780c */ /* 0x040fe40006f25670 */
[----:B------:R-:W-:-:S11]  /*0280*/  ISETP.NE.OR P0, PT, R0, 0x3, !P5 ;  /* 0x000000030000780c */ /* 0x000fd60006f05670 */
[----:B------:R-:W-:Y:S05]  /*0290*/  @P1 BRA `(.L_x_5) ;  /* 0x0000000000201947 */ /* 0x000fea0003800000 */
[----:B------:R-:W3:Y:S02]  /*02a0*/  LDCU.64 UR6, c[0x0][0x348] ;  /* 0x00006900ff0677ac */ /* 0x000ee40008000a00 */
[----:B---3--:R-:W-:Y:S02]  /*02b0*/  UIADD3 UR10, UP1, UPT, UR6, 0x80, URZ ;  /* 0x00000080060a7890 */ /* 0x008fe4000ff3e0ff */
[----:B------:R-:W-:Y:S02]  /*02c0*/  UIADD3 UR6, UP0, UPT, UR6, 0x180, URZ ;  /* 0x0000018006067890 */ /* 0x000fe4000ff1e0ff */
[----:B------:R-:W-:Y:S02]  /*02d0*/  UIADD3.X UR11, UPT, UPT, URZ, UR7, URZ, UP1, !UPT ;  /* 0x00000007ff0b7290 */ /* 0x000fe40008ffe4ff */
[----:B------:R-:W-:-:S07]  /*02e0*/  UIADD3.X UR7, UPT, UPT, URZ, UR7, URZ, UP0, !UPT ;  /* 0x00000007ff077290 */ /* 0x000fce00087fe4ff */
[----:B------:R3:W-:Y:S02]  /*02f0*/  UTMACCTL.PF [UR10] ;  /* 0x000000000a0079b9 */ /* 0x0007e40008040000 */
[----:B------:R3:W-:Y:S02]  /*0300*/  UTMACCTL.PF [UR6] ;  /* 0x00000000060079b9 */ /* 0x0007e40008040000 */
[----:B---3--:R-:W-:Y:S01]  /*0310*/  NOP ;  /* 0x0000000000007918 */ /* 0x008fe20000000000 */
.L_x_5:
[----:B------:R-:W-:Y:S05]  /*0320*/  BSYNC.RECONVERGENT B0 ;  /* 0x0000000000007941 */ /* 0x000fea0003800200 */
.L_x_4:
[----:B------:R-:W-:Y:S04]  /*0330*/  BSSY.RECONVERGENT B0, `(.L_x_6) ;  /* 0x000000a000007945 */ /* 0x000fe80003800200 */
        /* <DEDUP_REMOVED lines=9> */
.L_x_7:
[----:B------:R-:W-:Y:S05]  /*03d0*/  BSYNC.RECONVERGENT B0 ;  /* 0x0000000000007941 */ /* 0x000fea0003800200 */
.L_x_6:
[----:B------:R-:W3:Y:S01]  /*03e0*/  LDCU.64 UR6, c[0x0][0x888] ;  /* 0x00011100ff0677ac */ /* 0x000ee20008000a00 */
[----:B------:R-:W-:Y:S02]  /*03f0*/  UISETP.EQ.U32.AND UP1, UPT, UR4, URZ, UPT ;  /* 0x000000ff0400728c */ /* 0x000fe4000bf22070 */
[----:B------:R-:W-:Y:S02]  /*0400*/  UPLOP3.LUT UP2, UPT, UPT, UPT, UPT, 0x80, 0x8 ;  /* 0x000000000008789c */ /* 0x000fe40003f4f070 */
[----:B---3--:R-:W-:-:S04]  /*0410*/  UISETP.NE.U32.AND UP0, UPT, UR6, URZ, UPT ;  /* 0x000000ff0600728c */ /* 0x008fc8000bf05070 */
[----:B------:R-:W-:-:S04]  /*0420*/  UISETP.NE.AND.EX UP0, UPT, UR7, URZ, UPT, UP0 ;  /* 0x000000ff0700728c */ /* 0x000fc8000bf05300 */
[----:B------:R-:W-:-:S04]  /*0430*/  UISETP.EQ.OR.EX UP3, UPT, UR5, URZ, !UP0, UP1 ;  /* 0x000000ff0500728c */ /* 0x000fc8000c762710 */
[----:B------:R-:W-:-:S05]  /*0440*/  UP2UR UR53, UPR, URZ, 0x8 ;  /* 0x00000008ff357883 */ /* 0x000fca0008000000 */
[----:B------:R-:W-:Y:S07]  /*0450*/  BRA.U !UP3, `(.L_x_8) ;  /* 0x000000010b207547 */ /* 0x000fee000b800000 */
[----:B------:R-:W-:Y:S01]  /*0460*/  UISETP.NE.U32.AND UP2, UPT, UR4, URZ, UPT ;  /* 0x000000ff0400728c */ /* 0x000fe2000bf45070 */
[----:B-----5:R-:W-:Y:S01]  /*0470*/  FSETP.NEU.AND P0, PT, R49, RZ, PT ;  /* 0x000000ff3100720b */ /* 0x020fe20003f0d000 */
[----:B------:R-:W-:Y:S02]  /*0480*/  USEL UR4, URZ, 0xffffffff, UP0 ;  /* 0xffffffffff047887 */ /* 0x000fe40008000000 */
[----:B------:R-:W-:-:S10]  /*0490*/  UISETP.NE.AND.EX UP2, UPT, UR5, URZ, UPT, UP2 ;  /* 0x000000ff0500728c */ /* 0x000fd4000bf45320 */
[----:B------:R-:W-:Y:S01]  /*04a0*/  VOTEU.ANY UP1, P0 ;  /* 0x0000000000ff7886 */ /* 0x000fe20000020100 */
[----:B------:R-:W-:-:S04]  /*04b0*/  @!UP2 USEL UR4, URZ, 0xffffffff, UP1 ;  /* 0xffffffffff04a887 */ /* 0x000fc80008800000 */
[----:B------:R-:W-:-:S04]  /*04c0*/  ULOP3.LUT UR4, UR4, 0x1, URZ, 0xc0, !UPT ;  /* 0x0000000104047892 */ /* 0x000fc8000f8ec0ff */
[----:B------:R-:W-:-:S11]  /*04d0*/  UISETP.NE.U32.AND UP2, UPT, UR4, 0x1, UPT ;  /* 0x000000010400788c */ /* 0x000fd6000bf45070 */
.L_x_8:
[----:B-12---:R-:W1:Y:S01]  /*04e0*/  SHFL.IDX PT, R2, R113, RZ, 0x1f ;  /* 0x00001fff71027589 */ /* 0x006e6200000e0000 */
[----:B------:R-:W-:-:S04]  /*04f0*/  UISETP.NE.AND UP1, UPT, UR8, 0x2, UPT ;  /* 0x000000020800788c */ /* 0x000fc8000bf25270 */
[----:B------:R-:W-:Y:S01]  /*0500*/  USEL UR6, URZ, 0x1, UP1 ;  /* 0x00000001ff067887 */ /* 0x000fe20008800000 */
[----:B-1----:R-:W-:-:S13]  /*0510*/  ISETP.NE.AND P0, PT, R2, RZ, PT ;  /* 0x000000ff0200720c */ /* 0x002fda0003f05270 */
[----:B------:R-:W-:Y:S05]  /*0520*/  @P0 BRA `(.L_x_9) ;  /* 0x0000000400440947 */ /* 0x000fea0003800000 */
[----:B------:R-:W-:Y:S01]  /*0530*/  ELECT P0, URZ, PT ;  /* 0x0000000000ff782f */ /* 0x000fe20003800000 */
[----:B------:R-:W-:-:S12]  /*0540*/  BSSY.RECONVERGENT B0, `(.L_x_9) ;  /* 0x000004f000007945 */ /* 0x000fd80003800200 */
[----:B------:R-:W-:Y:S05]  /*0550*/  @!P0 BRA `(.L_x_10) ;  /* 0x0000000400348947 */ /* 0x000fea0003800000 */
[----:B------:R-:W1:Y:S01]  /*0560*/  S2UR UR5, SR_CgaCtaId ;  /* 0x00000000000579c3 */ /* 0x000e620000008800 */
[----:B------:R-:W-:Y:S01]  /*0570*/  UMOV UR7, 0x400 ;  /* 0x0000040000077882 */ /* 0x000fe20000000000 */
[----:B------:R-:W-:Y:S02]  /*0580*/  UMOV UR4, 0x1 ;  /* 0x0000000100047882 */ /* 0x000fe40000000000 */
[----:B------:R-:W-:-:S04]  /*0590*/  UIADD3 UR10, UPT, UPT, -UR4, 0x100000, URZ ;  /* 0x00100000040a7890 */ /* 0x000fc8000fffe1ff */
[----:B------:R-:W-:Y:S02]  /*05a0*/  USHF.L.U32 UR11, UR10, 0xb, URZ ;  /* 0x0000000b0a0b7899 */ /* 0x000fe400080006ff */
[----:B------:R-:W-:Y:S02]  /*05b0*/  USHF.L.U32 UR10, UR10, 0x1, URZ ;  /* 0x000000010a0a7899 */ /* 0x000fe400080006ff */
[----:B-1----:R-:W-:Y:S01]  /*05c0*/  ULEA UR5, UR5, UR7, 0x18 ;  /* 0x0000000705057291 */ /* 0x002fe2000f8ec0ff */
[----:B------:R-:W1:Y:S11]  /*05d0*/  FENCE.VIEW.ASYNC.S ;  /* 0x00000000000073c6 */ /* 0x000e760000000000 */
[----:B-1----:R1:W2:Y:S01]  /*05e0*/  SYNCS.EXCH.64 URZ, [UR5], UR10 ;  /* 0x0000000a05ff75b2 */ /* 0x0022a20008000100 */
[----:B------:R1:W3:Y:S01]  /*05f0*/  SYNCS.EXCH.64 URZ, [UR5+0x110], UR10 ;  /* 0x0001100a05ff75b2 */ /* 0x0002e20008000100 */
[----:B------:R1:W4:Y:S01]  /*0600*/  SYNCS.EXCH.64 URZ, [UR5+0x8], UR10 ;  /* 0x0000080a05ff75b2 */ /* 0x0003220008000100 */
[----:B------:R1:W1:Y:S01]  /*0610*/  SYNCS.EXCH.64 URZ, [UR5+0x118], UR10 ;  /* 0x0001180a05ff75b2 */ /* 0x0002620008000100 */
        /* <DEDUP_REMOVED lines=64> */
[----:B--234-:R-:W-:Y:S01]  /*0a20*/  NOP ;  /* 0x0000000000007918 */ /* 0x01cfe20000000000 */
.L_x_10:
[----:B-1----:R-:W-:Y:S05]  /*0a30*/  BSYNC.RECONVERGENT B0 ;  /* 0x0000000000007941 */ /* 0x002fea0003800200 */
.L_x_9:
[----:B------:R-:W1:Y:S01]  /*0a40*/  SHFL.IDX PT, R2, R113, RZ, 0x1f ;  /* 0x00001fff71027589 */ /* 0x000e6200000e0000 */
[----:B------:R-:W-:Y:S01]  /*0a50*/  NOP ;  /* 0x0000000000007918 */ /* 0x000fe20000000000 */
[----:B-1----:R-:W-:-:S13]  /*0a60*/  ISETP.NE.AND P0, PT, R2, 0x1, PT ;  /* 0x000000010200780c */ /* 0x002fda0003f05270 */
[----:B------:R-:W-:Y:S05]  /*0a70*/  @P0 BRA `(.L_x_11) ;  /* 0x0000000000480947 */ /* 0x000fea0003800000 */
[----:B------:R-:W1:Y:S01]  /*0a80*/  S2UR UR7, SR_CgaCtaId ;  /* 0x00000000000779c3 */ /* 0x000e620000008800 */
[----:B------:R-:W-:Y:S01]  /*0a90*/  UMOV UR9, 0x400 ;  /* 0x0000040000097882 */ /* 0x000fe20000000000 */
[----:B------:R-:W-:Y:S01]  /*0aa0*/  UMOV UR5, 0x20 ;  /* 0x0000002000057882 */ /* 0x000fe20000000000 */
[----:B------:R-:W-:Y:S01]  /*0ab0*/  UMOV UR4, 0x80 ;  /* 0x0000008000047882 */ /* 0x000fe20000000000 */
[----:B------:R-:W-:-:S04]  /*0ac0*/  UIADD3 UR10, UPT, UPT, -UR5, 0x100000, URZ ;  /* 0x00100000050a7890 */ /* 0x000fc8000fffe1ff */
[----:B------:R-:W-:Y:S02]  /*0ad0*/  USHF.L.U32 UR11, UR10, 0xb, URZ ;  /* 0x0000000b0a0b7899 */ /* 0x000fe400080006ff */
[----:B------:R-:W-:Y:S02]  /*0ae0*/  USHF.L.U32 UR10, UR10, 0x1, URZ ;  /* 0x000000010a0a7899 */ /* 0x000fe400080006ff */
[----:B------:R-:W-:-:S04]  /*0af0*/  UIADD3 UR4, UPT, UPT, -UR4, 0x100000, URZ ;  /* 0x0010000004047890 */ /* 0x000fc8000fffe1ff */
[----:B------:R-:W-:Y:S02]  /*0b00*/  USHF.L.U32 UR5, UR4, 0xb, URZ ;  /* 0x0000000b04057899 */ /* 0x000fe400080006ff */
[----:B------:R-:W-:Y:S01]  /*0b10*/  USHF.L.U32 UR4, UR4, 0x1, URZ ;  /* 0x0000000104047899 */ /* 0x000fe200080006ff */
[----:B------:R-:W-:Y:S01]  /*0b20*/  ELECT P0, URZ, PT ;  /* 0x0000000000ff782f */ /* 0x000fe20003800000 */
[----:B-1----:R-:W-:Y:S01]  /*0b30*/  ULEA UR7, UR7, UR9, 0x18 ;  /* 0x0000000907077291 */ /* 0x002fe2000f8ec0ff */
[----:B------:R-:W1:Y:S11]  /*0b40*/  FENCE.VIEW.ASYNC.S ;  /* 0x00000000000073c6 */ /* 0x000e760000000000 */
[----:B-1----:R1:W2:Y:S01]  /*0b50*/  SYNCS.EXCH.64 URZ, [UR7+0x220], UR10 ;  /* 0x0002200a07ff75b2 */ /* 0x0022a20008000100 */
[----:B------:R1:W3:Y:S01]  /*0b60*/  SYNCS.EXCH.64 URZ, [UR7+0x230], UR4 ;  /* 0x0002300407ff75b2 */ /* 0x0002e20008000100 */
[----:B------:R1:W4:Y:S01]  /*0b70*/  SYNCS.EXCH.64 URZ, [UR7+0x228], UR10 ;  /* 0x0002280a07ff75b2 */ /* 0x0003220008000100 */
[----:B------:R1:W1:Y:S01]  /*0b80*/  SYNCS.EXCH.64 URZ, [UR7+0x238], UR4 ;  /* 0x0002380407ff75b2 */ /* 0x0002620008000100 */
[----:B------:R-:W-:Y:S01]  /*0b90*/  NOP ;  /* 0x0000000000007918 */ /* 0x000fe20000000000 */
.L_x_11:
[----:B------:R-:W2:Y:S01]  /*0ba0*/  SHFL.IDX PT, R2, R113, RZ, 0x1f ;  /* 0x00001fff71027589 */ /* 0x000ea200000e0000 */
[----:B------:R-:W-:Y:S01]  /*0bb0*/  NOP ;  /* 0x0000000000007918 */ /* 0x000fe20000000000 */
[----:B--2---:R-:W-:-:S13]  /*0bc0*/  ISETP.NE.AND P0, PT, R2, 0x3, PT ;  /* 0x000000030200780c */ /* 0x004fda0003f05270 */
[----:B------:R-:W-:Y:S05]  /*0bd0*/  @P0 BRA `(.L_x_12) ;  /* 0x0000000000300947 */ /* 0x000fea0003800000 */
[----:B-1----:R-:W1:Y:S01]  /*0be0*/  S2UR UR5, SR_CgaCtaId ;  /* 0x00000000000579c3 */ /* 0x002e620000008800 */
[----:B------:R-:W-:Y:S01]  /*0bf0*/  UMOV UR7, 0x400 ;  /* 0x0000040000077882 */ /* 0x000fe20000000000 */
[----:B------:R-:W-:Y:S01]  /*0c00*/  UMOV UR4, 0x20 ;  /* 0x0000002000047882 */ /* 0x000fe20000000000 */
[----:B------:R-:W-:Y:S01]  /*0c10*/  ELECT P0, URZ, PT ;  /* 0x0000000000ff782f */ /* 0x000fe20003800000 */
[----:B------:R-:W-:-:S04]  /*0c20*/  UIADD3 UR10, UPT, UPT, -UR4, 0x100000, URZ ;  /* 0x00100000040a7890 */ /* 0x000fc8000fffe1ff */
[----:B------:R-:W-:Y:S02]  /*0c30*/  USHF.L.U32 UR11, UR10, 0xb, URZ ;  /* 0x0000000b0a0b7899 */ /* 0x000fe400080006ff */
[----:B------:R-:W-:Y:S02]  /*0c40*/  USHF.L.U32 UR10, UR10, 0x1, URZ ;  /* 0x000000010a0a7899 */ /* 0x000fe400080006ff */
[----:B-1----:R-:W-:Y:S01]  /*0c50*/  ULEA UR5, UR5, UR7, 0x18 ;  /* 0x0000000705057291 */ /* 0x002fe2000f8ec0ff */
[----:B------:R-:W1:Y:S11]  /*0c60*/  FENCE.VIEW.ASYNC.S ;  /* 0x00000000000073c6 */ /* 0x000e760000000000 */
[----:B-1----:R2:W1:Y:S01]  /*0c70*/  SYNCS.EXCH.64 URZ, [UR5+0x240], UR10 ;  /* 0x0002400a05ff75b2 */ /* 0x0024620008000100 */
[----:B------:R2:W1:Y:S02]  /*0c80*/  SYNCS.EXCH.64 URZ, [UR5+0x248], UR10 ;  /* 0x0002480a05ff75b2 */ /* 0x0004640008000100 */
[----:B--2---:R-:W-:Y:S01]  /*0c90*/  NOP ;  /* 0x0000000000007918 */ /* 0x004fe20000000000 */
.L_x_12:
[----:B------:R-:W2:Y:S01]  /*0ca0*/  SHFL.IDX PT, R2, R113, RZ, 0x1f ;  /* 0x00001fff71027589 */ /* 0x000ea200000e0000 */
[----:B------:R-:W-:Y:S01]  /*0cb0*/  NOP ;  /* 0x0000000000007918 */ /* 0x000fe20000000000 */
[----:B--2---:R-:W-:-:S13]  /*0cc0*/  ISETP.NE.AND P0, PT, R2, 0x4, PT ;  /* 0x000000040200780c */ /* 0x004fda0003f05270 */
[----:B------:R-:W-:Y:S05]  /*0cd0*/  @P0 BRA `(.L_x_13) ;  /* 0x0000000000440947 */ /* 0x000fea0003800000 */
[----:B-1----:R-:W1:Y:S01]  /*0ce0*/  S2UR UR5, SR_CgaCtaId ;  /* 0x00000000000579c3 */ /* 0x002e620000008800 */
[----:B------:R-:W-:Y:S01]  /*0cf0*/  UMOV UR9, 0x100 ;  /* 0x0000010000097882 */ /* 0x000fe20000000000 */
[----:B------:R-:W-:Y:S01]  /*0d00*/  UMOV UR7, 0x400 ;  /* 0x0000040000077882 */ /* 0x000fe20000000000 */
[----:B------:R-:W-:Y:S01]  /*0d10*/  USEL UR9, UR9, 0xe0, UP2 ;  /* 0x000000e009097887 */ /* 0x000fe20009000000 */
[----:B------:R-:W-:Y:S01]  /*0d20*/  UMOV UR4, 0x1 ;  /* 0x0000000100047882 */ /* 0x000fe20000000000 */
[----:B------:R-:W-:Y:S01]  /*0d30*/  ELECT P0, URZ, PT ;  /* 0x0000000000ff782f */ /* 0x000fe20003800000 */
[----:B------:R-:W-:-:S04]  /*0d40*/  UIADD3 UR10, UPT, UPT, -UR4, 0x100000, URZ ;  /* 0x00100000040a7890 */ /* 0x000fc8000fffe1ff */
[----:B------:R-:W-:Y:S02]  /*0d50*/  USHF.L.U32 UR11, UR10, 0xb, URZ ;  /* 0x0000000b0a0b7899 */ /* 0x000fe400080006ff */
[----:B------:R-:W-:Y:S02]  /*0d60*/  USHF.L.U32 UR10, UR10, 0x1, URZ ;  /* 0x000000010a0a7899 */ /* 0x000fe400080006ff */
        /* <DEDUP_REMOVED lines=8> */
.L_x_13:
[----:B------:R-:W2:Y:S01]  /*0df0*/  SHFL.IDX PT, R2, R113, RZ, 0x1f ;  /* 0x00001fff71027589 */ /* 0x000ea200000e0000 */
[----:B------:R-:W-:Y:S01]  /*0e00*/  NOP ;  /* 0x0000000000007918 */ /* 0x000fe20000000000 */
[----:B--2---:R-:W-:-:S13]  /*0e10*/  ISETP.NE.AND P0, PT, R2, 0x5, PT ;  /* 0x000000050200780c */ /* 0x004fda0003f05270 */
[----:B------:R-:W-:Y:S05]  /*0e20*/  @P0 BRA `(.L_x_14) ;  /* 0x0000000000480947 */ /* 0x000fea0003800000 */
[----:B-1----:R-:W1:Y:S01]  /*0e30*/  S2UR UR7, SR_CgaCtaId ;  /* 0x00000000000779c3 */ /* 0x002e620000008800 */
        /* <DEDUP_REMOVED lines=12> */
[----:B-1----:R2:W1:Y:S01]  /*0f00*/  SYNCS.EXCH.64 URZ, [UR7+0x260], UR10 ;  /* 0x0002600a07ff75b2 */ /* 0x0024620008000100 */
[----:B------:R2:W1:Y:S01]  /*0f10*/  SYNCS.EXCH.64 URZ, [UR7+0x270], UR4 ;  /* 0x0002700407ff75b2 */ /* 0x0004620008000100 */
[----:B------:R2:W1:Y:S01]  /*0f20*/  SYNCS.EXCH.64 URZ, [UR7+0x268], UR10 ;  /* 0x0002680a07ff75b2 */ /* 0x0004620008000100 */
[----:B------:R2:W1:Y:S02]  /*0f30*/  SYNCS.EXCH.64 URZ, [UR7+0x278], UR4 ;  /* 0x0002780407ff75b2 */ /* 0x0004640008000100 */
[----:B--2---:R-:W-:Y:S01]  /*0f40*/  NOP ;  /* 0x0000000000007918 */ /* 0x004fe20000000000 */
.L_x_14:
[----:B-1----:R-:W1:Y:S01]  /*0f50*/  S2UR UR5, SR_CTAID.X ;  /* 0x00000000000579c3 */ /* 0x002e620000002500 */
[----:B------:R-:W-:-:S05]  /*0f60*/  CS2R.32 R101, SR_CgaSize ;  /* 0x0000000000657805 */ /* 0x000fca0000008a00 */
[----:B------:R-:W-:-:S05]  /*0f70*/  IMAD R101, R101, -0xa0, RZ ;  /* 0xffffff6065657824 */ /* 0x000fca00078e02ff */
[----:B------:R-:W-:-:S14]  /*0f80*/  R2UR UR9, R101 ;  /* 0x00000000650972ca */ /* 0x000fdc00000e0000 */
[----:B------:R-:W2:Y:S01]  /*0f90*/  LDCU UR9, c[0x0][UR9+0x2b0] ;  /* 0x00005600090977ac */ /* 0x000ea20008000800 */
[----:B------:R-:W-:Y:S01]  /*0fa0*/  NOP ;  /* 0x0000000000007918 */ /* 0x000fe20000000000 */
[----:B------:R-:W-:-:S05]  /*0fb0*/  CS2R.32 R101, SR_CgaSize ;  /* 0x0000000000657805 */ /* 0x000fca0000008a00 */
[----:B------:R-:W-:-:S05]  /*0fc0*/  IMAD R101, R101, -0xa0, RZ ;  /* 0xffffff6065657824 */ /* 0x000fca00078e02ff */
[----:B------:R-:W-:-:S14]  /*0fd0*/  R2UR UR7, R101 ;  /* 0x00000000650772ca */ /* 0x000fdc00000e0000 */
[----:B------:R-:W3:Y:S01]  /*0fe0*/  LDCU UR7, c[0x0][UR7+0x2b4] ;  /* 0x00005680070777ac */ /* 0x000ee20008000800 */
[----:B------:R-:W4:Y:S08]  /*0ff0*/  S2UR UR4, SR_CTAID.Y ;  /* 0x00000000000479c3 */ /* 0x000f300000002600 */
[----:B------:R-:W3:Y:S01]  /*1000*/  LDC R10, c[0x0][0xb24] ;  /* 0x0002c900ff0a7b82 */ /* 0x000ee20000000800 */
[----:B-1----:R-:W-:-:S02]  /*1010*/  I2FP.F32.U32 R101, UR5 ;  /* 0x0000000500657c45 */ /* 0x002fc40008201000 */
[----:B------:R-:W-:-:S05]  /*1020*/  CS2R.32 R3, SR_CgaSize ;  /* 0x0000000000037805 */ /* 0x000fca0000008a00 */
[----:B------:R-:W-:-:S06]  /*1030*/  IMAD R3, R3, -0xa0, RZ ;  /* 0xffffff6003037824 */ /* 0x000fcc00078e02ff */
[----:B------:R-:W1:Y:S01]  /*1040*/  LDC R3, c[0x0][R3+0x2a0] ;  /* 0x0000a80003037b82 */ /* 0x000e620000000800 */
[----:B------:R-:W-:Y:S01]  /*1050*/  MOV R17, UR5 ;  /* 0x0000000500117c02 */ /* 0x000fe20008000f00 */
[----:B--2---:R-:W-:Y:S01]  /*1060*/  FMUL R101, R101, UR9 ;  /* 0x0000000965657c20 */ /* 0x004fe20008400000 */
[----:B----4-:R-:W-:Y:S02]  /*1070*/  I2FP.F32.U32 R100, UR4 ;  /* 0x0000000400647c45 */ /* 0x010fe40008201000 */
[----:B------:R-:W-:-:S05]  /*1080*/  CS2R.32 R2, SR_CgaSize ;  /* 0x0000000000027805 */ /* 0x000fca0000008a00 */
[----:B------:R-:W-:-:S06]  /*1090*/  IMAD R2, R2, -0xa0, RZ ;  /* 0xffffff6002027824 */ /* 0x000fcc00078e02ff */
[----:B------:R-:W2:Y:S01]  /*10a0*/  LDC R2, c[0x0][R2+0x2a4] ;  /* 0x0000a90002027b82 */ /* 0x000ea20000000800 */
[----:B------:R-:W-:Y:S01]  /*10b0*/  MOV R14, UR4 ;  /* 0x00000004000e7c02 */ /* 0x000fe20008000f00 */
[----:B------:R-:W4:Y:S01]  /*10c0*/  F2I.U32.TRUNC.NTZ R101, R101 ;  /* 0x0000006500657305 */ /* 0x000f22000020f000 */
[----:B---3--:R-:W-:-:S05]  /*10d0*/  FMUL R100, R100, UR7 ;  /* 0x0000000764647c20 */ /* 0x008fca0008400000 */
[----:B------:R-:W-:Y:S01]  /*10e0*/  BAR.SYNC.DEFER_BLOCKING 0x0 ;  /* 0x0000000000007b1d */ /* 0x000fe20000010000 */
[----:B------:R-:W-:-:S05]  /*10f0*/  ISETP.GE.AND P0, PT, R10, 0x1, PT ;  /* 0x000000010a00780c */ /* 0x000fca0003f06270 */
[----:B------:R-:W3:Y:S02]  /*1100*/  F2I.U32.TRUNC.NTZ R100, R100 ;  /* 0x0000006400647305 */ /* 0x000ee4000020f000 */
[----:B------:R-:W2:Y:S01]  /*1110*/  S2UR UR56, SR_CTAID.Z ;  /* 0x00000000003879c3 */ /* 0x000ea20000002700 */
[----:B----4-:R-:W-:-:S05]  /*1120*/  IADD3 R101, PT, PT, -R101, RZ, RZ ;  /* 0x000000ff65657210 */ /* 0x010fca0007ffe1ff */
[----:B-1----:R-:W-:Y:S01]  /*1130*/  IMAD R101, R3, R101, UR5 ;  /* 0x0000000503657e24 */ /* 0x002fe2000f8e0265 */
[----:B---3--:R-:W-:-:S05]  /*1140*/  IADD3 R100, PT, PT, -R100, RZ, RZ ;  /* 0x000000ff64647210 */ /* 0x008fca0007ffe1ff */
[----:B--2---:R-:W-:Y:S01]  /*1150*/  IMAD R100, R2, R100, UR4 ;  /* 0x0000000402647e24 */ /* 0x004fe2000f8e0264 */
[----:B------:R-:W-:Y:S06]  /*1160*/  @!P0 BRA `(.L_x_15) ;  /* 0x0000000000b88947 */ /* 0x000fec0003800000 */
[----:B------:R-:W1:Y:S01]  /*1170*/  LDC.64 R4, c[0x0][0xb18] ;  /* 0x0002c600ff047b82 */ /* 0x000e620000000a00 */
[----:B------:R-:W-:-:S07]  /*1180*/  ISETP.NE.AND P0, PT, R10, 0x1, PT ;  /* 0x000000010a00780c */ /* 0x000fce0003f05270 */
[----:B------:R-:W2:Y:S08]  /*1190*/  LDC R9, c[0x0][0xb0c] ;  /* 0x0002c300ff097b82 */ /* 0x000eb00000000800 */
[----:B------:R-:W3:Y:S08]  /*11a0*/  LDC R12, c[0x0][0x370] ;  /* 0x0000dc00ff0c7b82 */ /* 0x000ef00000000800 */
[----:B------:R-:W4:Y:S01]  /*11b0*/  LDC R11, c[0x0][0x374] ;  /* 0x0000dd00ff0b7b82 */ /* 0x000f220000000800 */
[----:B-1----:R-:W-:-:S07]  /*11c0*/  ISETP.NE.AND P1, PT, R4, 0x1, PT ;  /* 0x000000010400780c */ /* 0x002fce0003f25270 */
[----:B------:R-:W3:Y:S01]  /*11d0*/  LDC.64 R6, c[0x0][0xb10] ;  /* 0x0002c400ff067b82 */ /* 0x000ee20000000a00 */
[----:B--2---:R-:W-:-:S07]  /*11e0*/  ISETP.NE.AND P2, PT, R9, 0x1, PT ;  /* 0x000000010900780c */ /* 0x004fce0003f45270 */
[----:B------:R-:W1:Y:S08]  /*11f0*/  LDC R8, c[0x0][0xb20] ;  /* 0x0002c800ff087b82 */ /* 0x000e700000000800 */
[----:B------:R-:W2:Y:S01]  /*1200*/  LDC.64 R2, c[0x0][0xb28] ;  /* 0x0002ca00ff027b82 */ /* 0x000ea20000000a00 */
[----:B----4-:R-:W-:-:S04]  /*1210*/  IMAD.HI.U32 R13, R11, R5, RZ ;  /* 0x000000050b0d7227 */ /* 0x010fc800078e00ff */
[----:B------:R-:W-:-:S04]  /*1220*/  IMAD.HI.U32 R5, R14, R5, RZ ;  /* 0x000000050e057227 */ /* 0x000fc800078e00ff */
[----:B---3--:R-:W-:-:S05]  /*1230*/  IMAD.HI.U32 R15, R12, R6, RZ ;  /* 0x000000060c0f7227 */ /* 0x008fca00078e00ff */
[-C--:B------:R-:W-:Y:S01]  /*1240*/  @P2 SHF.R.U32.HI R12, RZ, R7.reuse, R15 ;  /* 0x00000007ff0c2219 */ /* 0x080fe2000001160f */
[----:B------:R-:W-:Y:S01]  /*1250*/  IMAD.HI.U32 R15, R17, R6, RZ ;  /* 0x00000006110f7227 */ /* 0x000fe200078e00ff */
[-C--:B-1----:R-:W-:Y:S02]  /*1260*/  @P1 SHF.R.U32.HI R11, RZ, R8.reuse, R13 ;  /* 0x00000008ff0b1219 */ /* 0x082fe4000001160d */
[----:B------:R-:W-:Y:S02]  /*1270*/  SHF.R.U32.HI R5, RZ, R8, R5 ;  /* 0x00000008ff057219 */ /* 0x000fe40000011605 */
[----:B------:R-:W-:Y:S02]  /*1280*/  SHF.R.U32.HI R15, RZ, R7, R15 ;  /* 0x00000007ff0f7219 */ /* 0x000fe4000001160f */
[----:B------:R-:W-:Y:S01]  /*1290*/  SEL R5, R14, R5, !P1 ;  /* 0x000000050e057207 */ /* 0x000fe20004800000 */
[----:B--2---:R-:W-:Y:S01]  /*12a0*/  IMAD.HI.U32 R13, R11, R2, RZ ;  /* 0x000000020b0d7227 */ /* 0x004fe200078e00ff */
[----:B------:R-:W-:-:S03]  /*12b0*/  SEL R15, R17, R15, !P2 ;  /* 0x0000000f110f7207 */ /* 0x000fc60005000000 */
[----:B------:R-:W-:Y:S01]  /*12c0*/  IMAD.HI.U32 R6, R12, R2, RZ ;  /* 0x000000020c067227 */ /* 0x000fe200078e00ff */
[----:B------:R-:W-:-:S04]  /*12d0*/  @P0 SHF.R.U32.HI R11, RZ, R3, R13 ;  /* 0x00000003ff0b0219 */ /* 0x000fc8000001160d */
[----:B------:R-:W-:Y:S01]  /*12e0*/  @P0 SHF.R.U32.HI R12, RZ, R3, R6 ;  /* 0x00000003ff0c0219 */ /* 0x000fe20000011606 */
[----:B------:R-:W-:-:S04]  /*12f0*/  IMAD R11, R11, R10, RZ ;  /* 0x0000000a0b0b7224 */ /* 0x000fc800078e02ff */
[----:B------:R-:W-:Y:S01]  /*1300*/  IMAD R6, R12, R10, RZ ;  /* 0x0000000a0c067224 */ /* 0x000fe200078e02ff */
[----:B------:R-:W-:-:S04]  /*1310*/  ISETP.GE.AND P1, PT, R5, R11, PT ;  /* 0x0000000b0500720c */ /* 0x000fc80003f26270 */
[----:B------:R-:W-:Y:S01]  /*1320*/  ISETP.GE.OR P1, PT, R15, R6, P1 ;  /* 0x000000060f00720c */ /* 0x000fe20000f26670 */
[----:B------:R-:W-:-:S05]  /*1330*/  IMAD.HI.U32 R6, R5, R2, RZ ;  /* 0x0000000205067227 */ /* 0x000fca00078e00ff */
[----:B------:R-:W-:-:S04]  /*1340*/  SHF.R.U32.HI R6, RZ, R3, R6 ;  /* 0x00000003ff067219 */ /* 0x000fc80000011606 */
[----:B------:R-:W-:-:S03]  /*1350*/  SEL R6, R5, R6, !P0 ;  /* 0x0000000605067207 */ /* 0x000fc60004000000 */
[----:B------:R-:W-:Y:S01]  /*1360*/  @!P1 IMAD.HI.U32 R7, R15, R2, RZ ;  /* 0x000000020f079227 */ /* 0x000fe200078e00ff */
[----:B------:R-:W-:-:S04]  /*1370*/  IADD3 R2, PT, PT, -R6, RZ, RZ ;  /* 0x000000ff06027210 */ /* 0x000fc80007ffe1ff */
[----:B------:R-:W-:Y:S01]  /*1380*/  @!P1 SHF.R.U32.HI R3, RZ, R3, R7 ;  /* 0x00000003ff039219 */ /* 0x000fe20000011607 */
[----:B------:R-:W-:Y:S01]  /*1390*/  IMAD R2, R10, R2, R5 ;  /* 0x000000020a027224 */ /* 0x000fe200078e0205 */
[----:B------:R-:W-:Y:S02]  /*13a0*/  IADD3 R7, PT, PT, -R5, RZ, RZ ;  /* 0x000000ff05077210 */ /* 0x000fe40007ffe1ff */
[----:B------:R-:W-:-:S03]  /*13b0*/  @!P1 SEL R3, R15, R3, !P0 ;  /* 0x000000030f039207 */ /* 0x000fc60004000000 */
[----:B------:R-:W-:Y:S02]  /*13c0*/  IMAD R7, R4, R7, R14 ;  /* 0x0000000704077224 */ /* 0x000fe400078e020e */
[--C-:B------:R-:W-:Y:S02]  /*13d0*/  @!P1 IMAD.IADD R6, R6, 0x1, -R3.reuse ;  /* 0x0000000106069824 */ /* 0x100fe400078e0a03 */
[----:B------:R-:W-:Y:S01]  /*13e0*/  @!P1 IMAD R3, R2, R12, R3 ;  /* 0x0000000c02039224 */ /* 0x000fe200078e0203 */
[----:B------:R-:W-:Y:S01]  /*13f0*/  IADD3 R2, PT, PT, -R15, RZ, RZ ;  /* 0x000000ff0f027210 */ /* 0x000fe20007ffe1ff */
[----:B------:R-:W-:Y:S02]  /*1400*/  @!P1 IMAD R5, R6, R10, R15 ;  /* 0x0000000a06059224 */ /* 0x000fe400078e020f */
[----:B------:R-:W-:Y:S02]  /*1410*/  @!P1 IMAD.MOV.U32 R15, RZ, RZ, R3 ;  /* 0x000000ffff0f9224 */ /* 0x000fe400078e0003 */
[----:B------:R-:W-:-:S02]  /*1420*/  IMAD R2, R9, R2, R17 ;  /* 0x0000000209027224 */ /* 0x000fc400078e0211 */
[----:B------:R-:W-:Y:S02]  /*1430*/  IMAD R14, R5, R4, R7 ;  /* 0x00000004050e7224 */ /* 0x000fe400078e0207 */
[----:B------:R-:W-:Y:S02]  /*1440*/  IMAD R17, R15, R9, R2 ;  /* 0x000000090f117224 */ /* 0x000fe400078e0202 */
.L_x_15:
[----:B------:R-:W1:Y:S01]  /*1450*/  LDCU UR4, c[0x0][0xb30] ;  /* 0x00016600ff0477ac */ /* 0x000e620008000800 */
[----:B------:R-:W2:Y:S08]  /*1460*/  S2UR UR45, SR_CgaCtaId ;  /* 0x00000000002d79c3 */ /* 0x000eb00000008800 */
[----:B------:R-:W3:Y:S01]  /*1470*/  LDC R40, c[0x0][0xb24] ;  /* 0x0002c900ff287b82 */ /* 0x000ee20000000800 */
[----:B-1----:R-:W-:-:S09]  /*1480*/  UISETP.NE.AND UP1, UPT, UR4, 0x1, UPT ;  /* 0x000000010400788c */ /* 0x002fd2000bf25270 */
[----:B--2---:R-:W-:Y:S05]  /*1490*/  BRA.U UP1, `(.L_x_16) ;  /* 0x0000000101407547 */ /* 0x004fea000b800000 */
[----:B------:R-:W1:Y:S08]  /*14a0*/  LDC.64 R4, c[0x0][0xb10] ;  /* 0x0002c400ff047b82 */ /* 0x000e700000000a00 */
[----:B------:R-:W2:Y:S08]  /*14b0*/  LDC.64 R2, c[0x0][0xb18] ;  /* 0x0002c600ff027b82 */ /* 0x000eb00000000a00 */
[----:B------:R-:W4:Y:S08]  /*14c0*/  LDC R6, c[0x0][0xb20] ;  /* 0x0002c800ff067b82 */ /* 0x000f300000000800 */
[----:B------:R-:W3:Y:S01]  /*14d0*/  LDC R7, c[0x0][0xb0c] ;  /* 0x0002c300ff077b82 */ /* 0x000ee20000000800 */
[----:B-1----:R-:W-:-:S05]  /*14e0*/  IMAD.HI.U32 R4, R17, R4, RZ ;  /* 0x0000000411047227 */ /* 0x002fca00078e00ff */
[----:B------:R-:W-:Y:S01]  /*14f0*/  SHF.R.U32.HI R4, RZ, R5, R4 ;  /* 0x00000005ff047219 */ /* 0x000fe20000011604 */
[----:B--2---:R-:W-:Y:S01]  /*1500*/  IMAD.HI.U32 R3, R14, R3, RZ ;  /* 0x000000030e037227 */ /* 0x004fe200078e00ff */
[----:B------:R-:W-:-:S04]  /*1510*/  ISETP.NE.AND P0, PT, R2, 0x1, PT ;  /* 0x000000010200780c */ /* 0x000fc80003f05270 */
[----:B----4-:R-:W-:-:S04]  /*1520*/  SHF.R.U32.HI R3, RZ, R6, R3 ;  /* 0x00000006ff037219 */ /* 0x010fc80000011603 */
[----:B------:R-:W-:Y:S02]  /*1530*/  SEL R3, R14, R3, !P0 ;  /* 0x000000030e037207 */ /* 0x000fe40004000000 */
[----:B---3--:R-:W-:-:S04]  /*1540*/  ISETP.NE.AND P1, PT, R7, 0x1, PT ;  /* 0x000000010700780c */ /* 0x008fc80003f25270 */
[----:B------:R-:W-:-:S05]  /*1550*/  SEL R4, R17, R4, !P1 ;  /* 0x0000000411047207 */ /* 0x000fca0004800000 */
[----:B------:R-:W-:Y:S02]  /*1560*/  IMAD.IADD R5, R3, 0x1, -R4 ;  /* 0x0000000103057824 */ /* 0x000fe400078e0a04 */
[----:B------:R-:W-:Y:S02]  /*1570*/  IMAD.IADD R3, R4, 0x1, -R3 ;  /* 0x0000000104037824 */ /* 0x000fe400078e0a03 */
[----:B------:R-:W-:Y:S02]  /*1580*/  IMAD R17, R5, R7, R17 ;  /* 0x0000000705117224 */ /* 0x000fe400078e0211 */
[----:B------:R-:W-:-:S07]  /*1590*/  IMAD R14, R3, R2, R14 ;  /* 0x00000002030e7224 */ /* 0x000fce00078e020e */
.L_x_16:
[----:B------:R-:W-:Y:S01]  /*15a0*/  BAR.SYNC.DEFER_BLOCKING 0x0 ;  /* 0x0000000000007b1d */ /* 0x000fe20000010000 */
[----:B------:R-:W-:Y:S01]  /*15b0*/  UISETP.NE.AND UP1, UPT, UR8, 0x2, UPT ;  /* 0x000000020800788c */ /* 0x000fe2000bf25270 */
[----:B------:R-:W-:Y:S02]  /*15c0*/  ISETP.NE.OR P5, PT, R0, 0x2, !P5 ;  /* 0x000000020000780c */ /* 0x000fe40006fa5670 */
[----:B------:R-:W-:-:S06]  /*15d0*/  LOP3.LUT R2, R111, 0x1f, RZ, 0xc0, !PT ;  /* 0x0000001f6f027812 */ /* 0x000fcc00078ec0ff */
[----:B------:R-:W-:Y:S05]  /*15e0*/  BRA.U UP1, `(.L_x_17) ;  /* 0x00000029015c7547 */ /* 0x000fea000b800000 */
[----:B------:R-:W1:Y:S01]  /*15f0*/  LDCU UR6, c[0x0][0x388] ;  /* 0x00007100ff0677ac */ /* 0x000e620008000800 */
[----:B------:R-:W2:Y:S01]  /*1600*/  LDC R10, c[0x0][0x370] ;  /* 0x0000dc00ff0a7b82 */ /* 0x000ea20000000800 */
[----:B------:R-:W-:Y:S01]  /*1610*/  PLOP3.LUT P0, PT, PT, PT, UP2, 0x80, 0x8 ;  /* 0x000000000008781c */ /* 0x000fe20003f0f028 */
[----:B------:R-:W-:Y:S01]  /*1620*/  IMAD.MOV.U32 R13, RZ, RZ, RZ ;  /* 0x000000ffff0d7224 */ /* 0x000fe200078e00ff */
[----:B------:R-:W4:Y:S01]  /*1630*/  LDCU UR4, c[0x0][0x38c] ;  /* 0x00007180ff0477ac */ /* 0x000f220008000800 */
[----:B------:R-:W-:Y:S02]  /*1640*/  ISETP.EQ.OR P4, PT, R2, RZ, P5 ;  /* 0x000000ff0200720c */ /* 0x000fe40002f82670 */
[----:B------:R-:W-:Y:S01]  /*1650*/  PLOP3.LUT P0, PT, P0, PT, PT, 0x8, 0x80 ;  /* 0x000000000080781c */ /* 0x000fe2000070e170 */
[----:B------:R-:W3:Y:S01]  /*1660*/  LDCU UR35, c[0x0][0x390] ;  /* 0x00007200ff2377ac */ /* 0x000ee20008000800 */
[----:B------:R-:W2:Y:S01]  /*1670*/  LDC R0, c[0x0][0x374] ;  /* 0x0000dd00ff007b82 */ /* 0x000ea20000000800 */
[----:B------:R-:W2:Y:S01]  /*1680*/  LDCU.64 UR36, c[0x0][0x348] ;  /* 0x00006900ff2477ac */ /* 0x000ea20008000a00 */
[----:B------:R-:W-:Y:S01]  /*1690*/  UMOV UR33, 0x1 ;  /* 0x0000000100217882 */ /* 0x000fe20000000000 */
[----:B------:R-:W-:Y:S01]  /*16a0*/  UMOV UR32, URZ ;  /* 0x000000ff00207c82 */ /* 0x000fe20008000000 */
[----:B-1----:R-:W-:Y:S01]  /*16b0*/  UIADD3 UR6, UPT, UPT, UR6, 0x1f, URZ ;  /* 0x0000001f06067890 */ /* 0x002fe2000fffe0ff */
[----:B------:R-:W-:Y:S01]  /*16c0*/  UMOV UR20, URZ ;  /* 0x000000ff00147c82 */ /* 0x000fe20008000000 */
[----:B------:R-:W-:-:S02]  /*16d0*/  UMOV UR31, URZ ;  /* 0x000000ff001f7c82 */ /* 0x000fc40008000000 */
[----:B------:R-:W-:-:S04]  /*16e0*/  USHF.R.S32.HI UR5, URZ, 0x1f, UR6 ;  /* 0x0000001fff057899 */ /* 0x000fc80008011406 */
[----:B------:R-:W-:-:S04]  /*16f0*/  ULEA.HI UR5, UR5, UR6, URZ, 0x5 ;  /* 0x0000000605057291 */ /* 0x000fc8000f8f28ff */
[----:B------:R-:W-:-:S04]  /*1700*/  USHF.R.S32.HI UR5, URZ, 0x5, UR5 ;  /* 0x00000005ff057899 */ /* 0x000fc80008011405 */
[----:B----4-:R-:W-:-:S04]  /*1710*/  UIMAD UR4, UR5, UR4, URZ ;  /* 0x00000004050472a4 */ /* 0x010fc8000f8e02ff */
[----:B---3--:R-:W-:-:S04]  /*1720*/  UIMAD UR35, UR4, UR35, URZ ;  /* 0x00000023042372a4 */ /* 0x008fc8000f8e02ff */
[----:B------:R-:W-:Y:S02]  /*1730*/  UISETP.NE.AND UP1, UPT, UR35, URZ, UPT ;  /* 0x000000ff2300728c */ /* 0x000fe4000bf25270 */
[----:B------:R-:W-:-:S04]  /*1740*/  UISETP.LT.U32.AND UP0, UPT, UR35, 0x22, UPT ;  /* 0x000000222300788c */ /* 0x000fc8000bf01070 */
[----:B------:R-:W-:-:S04]  /*1750*/  USEL UR34, UR35, 0x22, UP0 ;  /* 0x0000002223227887 */ /* 0x000fc80008000000 */
[----:B------:R-:W-:Y:S02]  /*1760*/  UIADD3 UR23, UPT, UPT, UR34, -0x1, URZ ;  /* 0xffffffff22177890 */ /* 0x000fe4000fffe0ff */
[----:B------:R-:W-:Y:S02]  /*1770*/  @!UP1 UIADD3 UR23, UPT, UPT, UR34, URZ, URZ ;  /* 0x000000ff22179290 */ /* 0x000fe4000fffe0ff */
[----:B------:R-:W-:Y:S02]  /*1780*/  UIADD3 UR34, UPT, UPT, UR35, -UR34, URZ ;  /* 0x8000002223227290 */ /* 0x000fe4000fffe0ff */
[----:B--2---:R-:W-:-:S12]  /*1790*/  UIADD3 UR23, UPT, UPT, UR23, 0x1, URZ ;  /* 0x0000000117177890 */ /* 0x004fd8000fffe0ff */
.L_x_33:
[----:B------:R-:W1:Y:S01]  /*17a0*/  S2UR UR22, SR_CgaCtaId ;  /* 0x00000000001679c3 */ /* 0x000e620000008800 */
[----:B------:R-:W-:Y:S01]  /*17b0*/  UMOV UR4, 0x400 ;  /* 0x0000040000047882 */ /* 0x000fe20000000000 */
[----:B------:R-:W-:Y:S01]  /*17c0*/  IMAD.U32 R2, RZ, RZ, UR33 ;  /* 0x00000021ff027e24 */ /* 0x000fe2000f8e00ff */
[----:B------:R-:W-:Y:S01]  /*17d0*/  UISETP.NE.AND UP0, UPT, UR35, URZ, UPT ;  /* 0x000000ff2300728c */ /* 0x000fe2000bf05270 */
[----:B------:R-:W-:Y:S01]  /*17e0*/  R2UR UR27, R14 ;  /* 0x000000000e1b72ca */ /* 0x000fe200000e0000 */
[----:B------:R-:W-:Y:S01]  /*17f0*/  IMAD.SHL.U32 R17, R17, 0x40, RZ ;  /* 0x0000004011117824 */ /* 0x000fe200078e00ff */
[----:B------:R-:W-:Y:S01]  /*1800*/  UMOV UR30, URZ ;  /* 0x000000ff001e7c82 */ /* 0x000fe20008000000 */
[----:B------:R-:W-:Y:S01]  /*1810*/  SHF.L.U32 R2, R2, 0x1f, RZ ;  /* 0x0000001f02027819 */ /* 0x000fe200000006ff */
[----:B------:R-:W-:Y:S01]  /*1820*/  UMOV UR29, URZ ;  /* 0x000000ff001d7c82 */ /* 0x000fe20008000000 */
[----:B------:R-:W-:-:S08]  /*1830*/  UMOV UR28, URZ ;  /* 0x000000ff001c7c82 */ /* 0x000fd00008000000 */
[----:B------:R-:W-:Y:S02]  /*1840*/  USHF.L.U32 UR27, UR27, 0x7, URZ ;  /* 0x000000071b1b7899 */ /* 0x000fe400080006ff */
[----:B-1----:R-:W-:-:S04]  /*1850*/  ULEA UR22, UR22, UR4, 0x18 ;  /* 0x0000000416167291 */ /* 0x002fc8000f8ec0ff */
[----:B------:R-:W-:-:S09]  /*1860*/  ULEA UR4, UR32, UR22, 0x3 ;  /* 0x0000001620047291 */ /* 0x000fd2000f8e18ff */
[----:B----4-:R1:W2:Y:S01]  /*1870*/  SYNCS.PHASECHK.TRANS64.TRYWAIT P2, [UR4+0x110], R2 ;  /* 0x00011002ff0075a7 */ /* 0x0102a20008041104 */
[----:B---3--:R-:W-:Y:S05]  /*1880*/  BRA.U !UP0, `(.L_x_18) ;  /* 0x00000005086c7547 */ /* 0x008fea000b800000 */
[----:B------:R-:W3:Y:S01]  /*1890*/  LDC.64 R8, c[0x0][0x480] ;  /* 0x00012000ff087b82 */ /* 0x000ee20000000a00 */
[----:B------:R-:W4:Y:S01]  /*18a0*/  LDCU UR16, c[0x0][0x390] ;  /* 0x00007200ff1077ac */ /* 0x000f220008000800 */
[----:B------:R-:W2:Y:S06]  /*18b0*/  LDCU UR17, c[0x0][0x38c] ;  /* 0x00007180ff1177ac */ /* 0x000eac0008000800 */
[----:B------:R-:W4:Y:S01]  /*18c0*/  LDC.64 R6, c[0x0][0x488] ;  /* 0x00012200ff067b82 */ /* 0x000f220000000a00 */
[----:B------:R-:W2:Y:S01]  /*18d0*/  LDCU.64 UR14, c[0x0][0x4b8] ;  /* 0x00009700ff0e77ac */ /* 0x000ea20008000a00 */
[----:B------:R-:W-:Y:S01]  /*18e0*/  UIADD3 UR31, UPT, UPT, UR23, UR20, URZ ;  /* 0x00000014171f7290 */ /* 0x000fe2000fffe0ff */
[----:B------:R-:W-:-:S05]  /*18f0*/  UMOV UR30, URZ ;  /* 0x000000ff001e7c82 */ /* 0x000fca0008000000 */
[----:B-1----:R-:W1:Y:S01]  /*1900*/  LDC.64 R2, c[0x0][0x490] ;  /* 0x00012400ff027b82 */ /* 0x002e620000000a00 */
[----:B------:R-:W-:Y:S01]  /*1910*/  UMOV UR18, UR32 ;  /* 0x0000002000127c82 */ /* 0x000fe20008000000 */
[----:B------:R-:W-:Y:S01]  /*1920*/  UMOV UR28, URZ ;  /* 0x000000ff001c7c82 */ /* 0x000fe20008000000 */
[----:B------:R-:W-:Y:S01]  /*1930*/  UMOV UR29, URZ ;  /* 0x000000ff001d7c82 */ /* 0x000fe20008000000 */
[----:B---3--:R-:W-:Y:S01]  /*1940*/  IMAD.HI.U32 R9, R17, R9, RZ ;  /* 0x0000000911097227 */ /* 0x008fe200078e00ff */
[----:B------:R-:W-:-:S03]  /*1950*/  ISETP.NE.AND P1, PT, R8, 0x1, PT ;  /* 0x000000010800780c */ /* 0x000fc60003f25270 */
[----:B------:R-:W3:Y:S01]  /*1960*/  LDC.64 R4, c[0x0][0x4b0] ;  /* 0x00012c00ff047b82 */ /* 0x000ee20000000a00 */
[----:B----4-:R-:W-:-:S04]  /*1970*/  SHF.R.U32.HI R6, RZ, R6, R9 ;  /* 0x00000006ff067219 */ /* 0x010fc80000011609 */
[----:B------:R-:W-:Y:S02]  /*1980*/  SEL R6, R17, R6, !P1 ;  /* 0x0000000611067207 */ /* 0x000fe40004800000 */
[----:B------:R-:W-:Y:S02]  /*1990*/  ISETP.NE.AND P1, PT, R7, 0x1, PT ;  /* 0x000000010700780c */ /* 0x000fe40003f25270 */
[C---:B------:R-:W-:Y:S01]  /*19a0*/  R2UR UR4, R6.reuse ;  /* 0x00000000060472ca */ /* 0x040fe200000e0000 */
[----:B-1----:R-:W-:-:S04]  /*19b0*/  IMAD.HI.U32 R2, R6, R2, RZ ;  /* 0x0000000206027227 */ /* 0x002fc800078e00ff */
[----:B------:R-:W-:Y:S01]  /*19c0*/  IMAD.MOV R14, RZ, RZ, -R6 ;  /* 0x000000ffff0e7224 */ /* 0x000fe200078e0a06 */
[----:B------:R-:W-:-:S03]  /*19d0*/  SHF.R.U32.HI R2, RZ, R3, R2 ;  /* 0x00000003ff027219 */ /* 0x000fc60000011602 */
[----:B------:R-:W-:Y:S01]  /*19e0*/  IMAD R14, R8, R14, R17 ;  /* 0x0000000e080e7224 */ /* 0x000fe200078e0211 */
[----:B------:R-:W-:Y:S01]  /*19f0*/  R2UR UR13, R2 ;  /* 0x00000000020d72ca */ /* 0x000fe200000e0000 */
[----:B------:R-:W-:Y:S01]  /*1a00*/  VOTEU.ANY UP0, P1 ;  /* 0x0000000000ff7886 */ /* 0x000fe20000800100 */
[----:B------:R-:W1:Y:S01]  /*1a10*/  LDC.64 R2, c[0x0][0x4d0] ;  /* 0x00013400ff027b82 */ /* 0x000e620000000a00 */
[----:B---3--:R-:W-:Y:S02]  /*1a20*/  R2UR UR8, R4 ;  /* 0x00000000040872ca */ /* 0x008fe400000e0000 */
[----:B------:R-:W-:Y:S02]  /*1a30*/  R2UR UR9, R14 ;  /* 0x000000000e0972ca */ /* 0x000fe400000e0000 */
[----:B------:R-:W-:-:S06]  /*1a40*/  R2UR UR6, R5 ;  /* 0x00000000050672ca */ /* 0x000fcc00000e0000 */
[----:B------:R-:W-:Y:S01]  /*1a50*/  USEL UR13, UR4, UR13, !UP0 ;  /* 0x0000000d040d7287 */ /* 0x000fe2000c000000 */
[----:B------:R-:W3:Y:S05]  /*1a60*/  LDCU.64 UR4, c[0x0][0x4d8] ;  /* 0x00009b00ff0477ac */ /* 0x000eea0008000a00 */
[----:B------:R-:W-:-:S04]  /*1a70*/  IMAD R9, RZ, RZ, -UR13 ;  /* 0x8000000dff097e24 */ /* 0x000fc8000f8e02ff */
[----:B------:R-:W-:Y:S01]  /*1a80*/  IMAD R9, R7, R9, R6 ;  /* 0x0000000907097224 */ /* 0x000fe200078e0206 */
[----:B-1----:R-:W-:-:S04]  /*1a90*/  R2UR UR11, R2 ;  /* 0x00000000020b72ca */ /* 0x002fc800000e0000 */
[----:B------:R-:W-:Y:S02]  /*1aa0*/  R2UR UR7, R9 ;  /* 0x00000000090772ca */ /* 0x000fe400000e0000 */
[----:B------:R-:W-:-:S07]  /*1ab0*/  R2UR UR12, R3 ;  /* 0x00000000030c72ca */ /* 0x000fce00000e0000 */
[----:B------:R-:W-:-:S06]  /*1ac0*/  UIMAD UR11, UR9, UR8, UR11 ;  /* 0x00000008090b72a4 */ /* 0x000fcc000f8e020b */
[----:B--23--:R-:W-:-:S12]  /*1ad0*/  UIMAD UR12, UR7, UR6, UR12 ;  /* 0x00000006070c72a4 */ /* 0x00cfd8000f8e020c */
.L_x_23:
[----:B--2---:R-:W-:Y:S01]  /*1ae0*/  @!P5 MOV R3, 0x1800 ;  /* 0x000018000003d802 */ /* 0x004fe20000000f00 */
[----:B------:R-:W-:Y:S01]  /*1af0*/  ULEA UR9, UR18, UR22, 0x3 ;  /* 0x0000001612097291 */ /* 0x000fe2000f8e18ff */
[----:B----4-:R-:W-:Y:S11]  /*1b00*/  @P2 BRA `(.L_x_19) ;  /* 0x0000000000102947 */ /* 0x010ff60003800000 */
[----:B------:R-:W-:Y:S04]  /*1b10*/  MOV R4, UR33 ;  /* 0x0000002100047c02 */ /* 0x000fe80008000f00 */
[----:B------:R-:W-:Y:S04]  /*1b20*/  SHF.L.U32 R4, R4, 0x1f, RZ ;  /* 0x0000001f04047819 */ /* 0x000fe800000006ff */
[----:B------:R-:W1:Y:S02]  /*1b30*/  SYNCS.PHASECHK.TRANS64.TRYWAIT P1, [UR9+0x110], R4 ;  /* 0x00011004ff0075a7 */ /* 0x000e640008021109 */
[----:B-1----:R-:W-:Y:S05]  /*1b40*/  @!P1 BRA `(.L_x_20) ;  /* 0x0000006c00509947 */ /* 0x002fea0003800000 */
.L_x_19:
[----:B------:R2:W-:Y:S01]  /*1b50*/  @!P5 SYNCS.ARRIVE.TRANS64 RZ, [UR9], R3 ;  /* 0x00000003ffffd9a7 */ /* 0x0005e20008000009 */
[----:B------:R-:W-:Y:S04]  /*1b60*/  BSSY.RECONVERGENT B0, `(.L_x_21) ;  /* 0x0000003000007945 */ /* 0x000fe80003800200 */
[----:B------:R-:W-:Y:S05]  /*1b70*/  @P4 BRA `(.L_x_22) ;  /* 0x0000000000044947 */ /* 0x000fea0003800000 */
[----:B------:R-:W-:Y:S05]  /*1b80*/  BPT.TRAP 0x1 ;  /* 0x000000040000795c */ /* 0x000fea0000300000 */
.L_x_22:
[----:B------:R-:W-:Y:S05]  /*1b90*/  BSYNC.RECONVERGENT B0 ;  /* 0x0000000000007941 */ /* 0x000fea0003800200 */
.L_x_21:
[----:B------:R-:W-:Y:S02]  /*1ba0*/  UIADD3 UR32, UPT, UPT, UR18, 0x1, URZ ;  /* 0x0000000112207890 */ /* 0x000fe4000fffe0ff */
[----:B------:R-:W-:Y:S02]  /*1bb0*/  UIMAD UR7, UR28, UR14, UR4 ;  /* 0x0000000e1c0772a4 */ /* 0x000fe4000f8e0204 */
[----:B------:R-:W-:Y:S02]  /*1bc0*/  UISETP.NE.AND UP0, UPT, UR32, 0x22, UPT ;  /* 0x000000222000788c */ /* 0x000fe4000bf05270 */
[----:B------:R-:W-:Y:S02]  /*1bd0*/  UIMAD UR6, UR29, UR15, UR5 ;  /* 0x0000000f1d0672a4 */ /* 0x000fe4000f8e0205 */
[----:B------:R-:W-:Y:S02]  /*1be0*/  USEL UR8, URZ, 0x1, UP0 ;  /* 0x00000001ff087887 */ /* 0x000fe40008000000 */
[----:B------:R-:W-:Y:S02]  /*1bf0*/  USEL UR32, UR32, URZ, UP0 ;  /* 0x000000ff20207287 */ /* 0x000fe40008000000 */
[----:B------:R-:W-:Y:S02]  /*1c00*/  ULOP3.LUT UR33, UR33, UR8, URZ, 0x3c, !UPT ;  /* 0x0000000821217292 */ /* 0x000fe4000f8e3cff */
[----:B------:R-:W-:Y:S02]  /*1c10*/  ULEA UR8, UR32, UR22, 0x3 ;  /* 0x0000001620087291 */ /* 0x000fe4000f8e18ff */
[----:B------:R-:W-:Y:S02]  /*1c20*/  ULEA UR21, UR18, UR22, 0xc ;  /* 0x0000001612157291 */ /* 0x000fe4000f8e60ff */
[----:B------:R-:W-:Y:S01]  /*1c30*/  UIADD3 UR44, UP1, UPT, UR36, 0x80, URZ ;  /* 0x00000080242c7890 */ /* 0x000fe2000ff3e0ff */
[----:B-1----:R-:W-:Y:S01]  /*1c40*/  MOV R2, UR33 ;  /* 0x0000002100027c02 */ /* 0x002fe20008000f00 */
[----:B------:R-:W-:Y:S02]  /*1c50*/  UPRMT UR42, UR7, 0x40, UR6 ;  /* 0x00000040072a7896 */ /* 0x000fe40008000006 */
[----:B------:R-:W-:Y:S01]  /*1c60*/  UIADD3 UR24, UPT, UPT, UR21, 0x15600, URZ ;  /* 0x0001560015187890 */ /* 0x000fe2000fffe0ff */
[----:B------:R-:W-:Y:S01]  /*1c70*/  SHF.L.U32 R2, R2, 0x1f, RZ ;  /* 0x0000001f02027819 */ /* 0x000fe200000006ff */
[----:B------:R-:W-:Y:S02]  /*1c80*/  USHF.L.U32 UR10, UR30, 0x5, URZ ;  /* 0x000000051e0a7899 */ /* 0x000fe400080006ff */
[----:B------:R-:W-:Y:S01]  /*1c90*/  UIADD3.X UR45, UPT, UPT, URZ, UR37, URZ, UP1, !UPT ;  /* 0x00000025ff2d7290 */ /* 0x000fe20008ffe4ff */
[----:B------:R3:W4:Y:S01]  /*1ca0*/  SYNCS.PHASECHK.TRANS64.TRYWAIT P2, [UR8+0x110], R2 ;  /* 0x00011002ff0075a7 */ /* 0x0007220008041108 */
[----:B------:R-:W-:Y:S02]  /*1cb0*/  ULEA UR8, UR18, UR22, 0xb ;  /* 0x0000001612087291 */ /* 0x000fe4000f8e58ff */
[----:B------:R-:W-:Y:S02]  /*1cc0*/  UPRMT UR21, UR42, 0x5410, URZ ;  /* 0x000054102a157896 */ /* 0x000fe400080000ff */
[----:B------:R-:W-:Y:S02]  /*1cd0*/  UIADD3 UR8, UPT, UPT, UR8, 0x4600, URZ ;  /* 0x0000460008087890 */ /* 0x000fe4000fffe0ff */
[----:B------:R-:W-:Y:S02]  /*1ce0*/  UIADD3 UR40, UP0, UPT, UR36, 0x180, URZ ;  /* 0x0000018024287890 */ /* 0x000fe4000ff1e0ff */
[----:B------:R-:W-:Y:S02]  /*1cf0*/  UIADD3 UR19, UPT, UPT, UR28, 0x1, URZ ;  /* 0x000000011c137890 */ /* 0x000fe4000fffe0ff */
[----:B------:R-:W-:Y:S02]  /*1d00*/  UIADD3.X UR41, UPT, UPT, URZ, UR37, URZ, UP0, !UPT ;  /* 0x00000025ff297290 */ /* 0x000fe400087fe4ff */
[----:B------:R-:W-:Y:S01]  /*1d10*/  UISETP.NE.AND UP2, UPT, UR19, UR17, UPT ;  /* 0x000000111300728c */ /* 0x000fe2000bf45270 */
[----:B------:R-:W-:Y:S01]  /*1d20*/  UTMALDG.4D.IM2COL [UR8], [UR44], UR21 ;  /* 0x000000082c0073b4 */ /* 0x000fe20008058015 */
[----:B------:R-:W-:Y:S02]  /*1d30*/  UIADD3 UR18, UPT, UPT, UR29, 0x1, URZ ;  /* 0x000000011d127890 */ /* 0x000fe4000fffe0ff */
[----:B------:R-:W-:Y:S02]  /*1d40*/  UIADD3 UR20, UPT, UPT, UR20, 0x1, URZ ;  /* 0x0000000114147890 */ /* 0x000fe4000fffe0ff */
[----:B------:R-:W-:Y:S01]  /*1d50*/  UIADD3 UR42, UPT, UPT, UR30, 0x1, URZ ;  /* 0x000000011e2a7890 */ /* 0x000fe2000fffe0ff */
[----:B------:R-:W-:Y:S01]  /*1d60*/  UMOV UR38, 0x0 ;  /* 0x0000000000267882 */ /* 0x000fe20000000000 */
[----:B------:R-:W-:Y:S01]  /*1d70*/  UMOV UR39, 0x10000000 ;  /* 0x1000000000277882 */ /* 0x000fe20000000000 */
[----:B------:R-:W-:Y:S02]  /*1d80*/  UMOV UR25, UR9 ;  /* 0x0000000900197c82 */ /* 0x000fe40008000000 */
[----:B------:R-:W-:Y:S01]  /*1d90*/  @UP2 UIADD3 UR18, UPT, UPT, UR29, URZ, URZ ;  /* 0x000000ff1d122290 */ /* 0x000fe2000fffe0ff */
[----:B------:R-:W-:Y:S03]  /*1da0*/  UMOV UR26, UR10 ;  /* 0x0000000a001a7c82 */ /* 0x000fe60008000000 */
[----:B------:R-:W-:Y:S01]  /*1db0*/  UISETP.NE.AND UP0, UPT, UR18, UR16, UPT ;  /* 0x000000101200728c */ /* 0x000fe2000bf05270 */
[----:B------:R1:W-:Y:S10]  /*1dc0*/  UTMALDG.4D [UR24], [UR40], desc[UR38] ;  /* 0x00002618280075b4 */ /* 0x0003f40008019000 */
[----:B------:R-:W-:Y:S07]  /*1dd0*/  @UP0 UIADD3 UR42, UPT, UPT, UR30, URZ, URZ ;  /* 0x000000ff1e2a0290 */ /* 0x000fee000fffe0ff */
[----:B------:R-:W-:Y:S01]  /*1de0*/  UMOV UR30, UR42 ;  /* 0x0000002a001e7c82 */ /* 0x000fe20008000000 */
[----:B-1----:R-:W-:Y:S02]  /*1df0*/  USEL UR29, UR18, URZ, UP0 ;  /* 0x000000ff121d7287 */ /* 0x002fe40008000000 */
[----:B------:R-:W-:Y:S02]  /*1e00*/  UISETP.NE.AND UP0, UPT, UR20, UR31, UPT ;  /* 0x0000001f1400728c */ /* 0x000fe4000bf05270 */
[----:B------:R-:W-:Y:S01]  /*1e10*/  USEL UR28, UR19, URZ, UP2 ;  /* 0x000000ff131c7287 */ /* 0x000fe20009000000 */
[----:B------:R-:W-:Y:S06]  /*1e20*/  UMOV UR18, UR32 ;  /* 0x0000002000127c82 */ /* 0x000fec0008000000 */
[----:B---3--:R-:W-:Y:S05]  /*1e30*/  BRA.U UP0, `(.L_x_23) ;  /* 0xfffffffd00287547 */ /* 0x008fea000b83ffff */
.L_x_18:
[----:B------:R-:W-:Y:S01]  /*1e40*/  ULEA UR4, UR32, UR22, 0x3 ;  /* 0x0000001620047291 */ /* 0x000fe2000f8e18ff */
[----:B-1----:R-:W-:Y:S01]  /*1e50*/  MOV R2, UR33 ;  /* 0x0000002100027c02 */ /* 0x002fe20008000f00 */
[----:B------:R-:W-:Y:S01]  /*1e60*/  @!P0 SYNCS.ARRIVE.TRANS64.A1T0 RZ, [UR22+0x248], RZ ;  /* 0x000248ffffff89a7 */ /* 0x000fe20008100016 */
[----:B------:R-:W-:Y:S02]  /*1e70*/  UISETP.GE.AND UP0, UPT, UR34, 0x1, UPT ;  /* 0x000000012200788c */ /* 0x000fe4000bf06270 */
[----:B------:R-:W-:-:S04]  /*1e80*/  SHF.L.U32 R2, R2, 0x1f, RZ ;  /* 0x0000001f02027819 */ /* 0x000fc800000006ff */
[----:B------:R1:W3:Y:S03]  /*1e90*/  SYNCS.PHASECHK.TRANS64.TRYWAIT P1, [UR4+0x110], R2 ;  /* 0x00011002ff0075a7 */ /* 0x0002e60008021104 */
[----:B------:R-:W-:Y:S05]  /*1ea0*/  BRA.U !UP0, `(.L_x_24) ;  /* 0x0000000508747547 */ /* 0x000fea000b800000 */
[----:B------:R-:W4:Y:S01]  /*1eb0*/  LDC.64 R8, c[0x0][0x480] ;  /* 0x00012000ff087b82 */ /* 0x000f220000000a00 */
[----:B------:R-:W3:Y:S01]  /*1ec0*/  LDCU UR25, c[0x0][0x390] ;  /* 0x00007200ff1977ac */ /* 0x000ee20008000800 */
[----:B------:R-:W3:Y:S06]  /*1ed0*/  LDCU UR26, c[0x0][0x38c] ;  /* 0x00007180ff1a77ac */ /* 0x000eec0008000800 */
[----:B------:R-:W4:Y:S01]  /*1ee0*/  LDC.64 R6, c[0x0][0x488] ;  /* 0x00012200ff067b82 */ /* 0x000f220000000a00 */
[----:B------:R-:W3:Y:S01]  /*1ef0*/  LDCU.64 UR14, c[0x0][0x4b8] ;  /* 0x00009700ff0e77ac */ /* 0x000ee20008000a00 */
[----:B------:R-:W-:Y:S01]  /*1f00*/  UIADD3 UR31, UPT, UPT, UR34, UR31, URZ ;  /* 0x0000001f221f7290 */ /* 0x000fe2000fffe0ff */
[----:B------:R-:W-:-:S05]  /*1f10*/  UMOV UR40, UR34 ;  /* 0x0000002200287c82 */ /* 0x000fca0008000000 */
[----:B-12---:R-:W1:Y:S01]  /*1f20*/  LDC.64 R2, c[0x0][0x490] ;  /* 0x00012400ff027b82 */ /* 0x006e620000000a00 */
[----:B------:R-:W-:Y:S01]  /*1f30*/  UMOV UR38, UR32 ;  /* 0x0000002000267c82 */ /* 0x000fe20008000000 */
[----:B----4-:R-:W-:Y:S01]  /*1f40*/  IMAD.HI.U32 R9, R17, R9, RZ ;  /* 0x0000000911097227 */ /* 0x010fe200078e00ff */
[----:B------:R-:W-:-:S05]  /*1f50*/  ISETP.NE.AND P0, PT, R8, 0x1, PT ;  /* 0x000000010800780c */ /* 0x000fca0003f05270 */
[----:B------:R-:W2:Y:S01]  /*1f60*/  LDC.64 R4, c[0x0][0x4b0] ;  /* 0x00012c00ff047b82 */ /* 0x000ea20000000a00 */
[----:B------:R-:W-:-:S04]  /*1f70*/  SHF.R.U32.HI R6, RZ, R6, R9 ;  /* 0x00000006ff067219 */ /* 0x000fc80000011609 */
        /* <DEDUP_REMOVED lines=10> */
[----:B--2---:R-:W-:Y:S02]  /*2020*/  R2UR UR8, R4 ;  /* 0x00000000040872ca */ /* 0x004fe400000e0000 */
[----:B------:R-:W-:Y:S02]  /*2030*/  R2UR UR9, R9 ;  /* 0x00000000090972ca */ /* 0x000fe400000e0000 */
[----:B------:R-:W-:-:S06]  /*2040*/  R2UR UR6, R5 ;  /* 0x00000000050672ca */ /* 0x000fcc00000e0000 */
[----:B------:R-:W-:Y:S01]  /*2050*/  USEL UR13, UR4, UR13, !UP0 ;  /* 0x0000000d040d7287 */ /* 0x000fe2000c000000 */
[----:B------:R-:W2:Y:S05]  /*2060*/  LDCU.64 UR4, c[0x0][0x4d8] ;  /* 0x00009b00ff0477ac */ /* 0x000eaa0008000a00 */
[----:B------:R-:W-:-:S04]  /*2070*/  IMAD R14, RZ, RZ, -UR13 ;  /* 0x8000000dff0e7e24 */ /* 0x000fc8000f8e02ff */
[----:B------:R-:W-:Y:S01]  /*2080*/  IMAD R14, R7, R14, R6 ;  /* 0x0000000e070e7224 */ /* 0x000fe200078e0206 */
[----:B-1----:R-:W-:-:S04]  /*2090*/  R2UR UR11, R2 ;  /* 0x00000000020b72ca */ /* 0x002fc800000e0000 */
[----:B------:R-:W-:Y:S02]  /*20a0*/  R2UR UR7, R14 ;  /* 0x000000000e0772ca */ /* 0x000fe400000e0000 */
[----:B------:R-:W-:-:S07]  /*20b0*/  R2UR UR12, R3 ;  /* 0x00000000030c72ca */ /* 0x000fce00000e0000 */
[----:B------:R-:W-:-:S06]  /*20c0*/  UIMAD UR11, UR9, UR8, UR11 ;  /* 0x00000008090b72a4 */ /* 0x000fcc000f8e020b */
[----:B--23--:R-:W-:-:S12]  /*20d0*/  UIMAD UR12, UR7, UR6, UR12 ;  /* 0x00000006070c72a4 */ /* 0x00cfd8000f8e020c */
.L_x_29:
[----:B--2---:R-:W-:Y:S01]  /*20e0*/  @!P5 MOV R3, 0x1800 ;  /* 0x000018000003d802 */ /* 0x004fe20000000f00 */
[----:B------:R-:W-:Y:S01]  /*20f0*/  ULEA UR9, UR38, UR22, 0x3 ;  /* 0x0000001626097291 */ /* 0x000fe2000f8e18ff */
[----:B---3--:R-:W-:Y:S11]  /*2100*/  @P1 BRA `(.L_x_25) ;  /* 0x0000000000101947 */ /* 0x008ff60003800000 */
[----:B------:R-:W-:Y:S04]  /*2110*/  MOV R4, UR33 ;  /* 0x0000002100047c02 */ /* 0x000fe80008000f00 */
[----:B------:R-:W-:Y:S04]  /*2120*/  SHF.L.U32 R4, R4, 0x1f, RZ ;  /* 0x0000001f04047819 */ /* 0x000fe800000006ff */
[----:B------:R-:W1:Y:S02]  /*2130*/  SYNCS.PHASECHK.TRANS64.TRYWAIT P0, [UR9+0x110], R4 ;  /* 0x00011004ff0075a7 */ /* 0x000e640008001109 */
[----:B-1----:R-:W-:Y:S05]  /*2140*/  @!P0 BRA `(.L_x_26) ;  /* 0x0000006400e88947 */ /* 0x002fea0003800000 */
.L_x_25:
[----:B------:R2:W-:Y:S01]  /*2150*/  @!P5 SYNCS.ARRIVE.TRANS64 RZ, [UR9], R3 ;  /* 0x00000003ffffd9a7 */ /* 0x0005e20008000009 */
[----:B------:R-:W-:Y:S04]  /*2160*/  BSSY.RECONVERGENT B0, `(.L_x_27) ;  /* 0x0000003000007945 */ /* 0x000fe80003800200 */
[----:B------:R-:W-:Y:S05]  /*2170*/  @P4 BRA `(.L_x_28) ;  /* 0x0000000000044947 */ /* 0x000fea0003800000 */
[----:B------:R-:W-:Y:S05]  /*2180*/  BPT.TRAP 0x1 ;  /* 0x000000040000795c */ /* 0x000fea0000300000 */
.L_x_28:
[----:B------:R-:W-:Y:S05]  /*2190*/  BSYNC.RECONVERGENT B0 ;  /* 0x0000000000007941 */ /* 0x000fea0003800200 */
.L_x_27:
        /* <DEDUP_REMOVED lines=8> */
[----:B------:R-:W-:Y:S02]  /*2220*/  UIADD3 UR39, UPT, UPT, UR28, 0x1, URZ ;  /* 0x000000011c277890 */ /* 0x000fe4000fffe0ff */
[----:B------:R-:W-:Y:S01]  /*2230*/  UIADD3 UR46, UP1, UPT, UR36, 0x80, URZ ;  /* 0x00000080242e7890 */ /* 0x000fe2000ff3e0ff */
[----:B-1----:R-:W-:Y:S01]  /*2240*/  MOV R2, UR33 ;  /* 0x0000002100027c02 */ /* 0x002fe20008000f00 */
[----:B------:R-:W-:Y:S02]  /*2250*/  UPRMT UR41, UR6, 0x40, UR7 ;  /* 0x0000004006297896 */ /* 0x000fe40008000007 */
[----:B------:R-:W-:Y:S01]  /*2260*/  UISETP.NE.AND UP2, UPT, UR39, UR26, UPT ;  /* 0x0000001a2700728c */ /* 0x000fe2000bf45270 */
[----:B------:R-:W-:Y:S01]  /*2270*/  SHF.L.U32 R2, R2, 0x1f, RZ ;  /* 0x0000001f02027819 */ /* 0x000fe200000006ff */
[----:B------:R-:W-:Y:S02]  /*2280*/  USHF.L.U32 UR10, UR30, 0x5, URZ ;  /* 0x000000051e0a7899 */ /* 0x000fe400080006ff */
[----:B------:R-:W-:Y:S01]  /*2290*/  UIADD3.X UR47, UPT, UPT, URZ, UR37, URZ, UP1, !UPT ;  /* 0x00000025ff2f7290 */ /* 0x000fe20008ffe4ff */
[----:B------:R1:W3:Y:S01]  /*22a0*/  SYNCS.PHASECHK.TRANS64.TRYWAIT P1, [UR8+0x110], R2 ;  /* 0x00011002ff0075a7 */ /* 0x0002e20008021108 */
[----:B------:R-:W-:Y:S02]  /*22b0*/  ULEA UR8, UR38, UR22, 0xb ;  /* 0x0000001626087291 */ /* 0x000fe4000f8e58ff */
[----:B------:R-:W-:Y:S02]  /*22c0*/  UPRMT UR48, UR41, 0x5410, URZ ;  /* 0x0000541029307896 */ /* 0x000fe400080000ff */
[----:B------:R-:W-:Y:S02]  /*22d0*/  UIADD3 UR8, UPT, UPT, UR8, 0x4600, URZ ;  /* 0x0000460008087890 */ /* 0x000fe4000fffe0ff */
[----:B------:R-:W-:Y:S02]  /*22e0*/  UIADD3 UR44, UP0, UPT, UR36, 0x180, URZ ;  /* 0x00000180242c7890 */ /* 0x000fe4000ff1e0ff */
[----:B------:R-:W-:Y:S02]  /*22f0*/  ULEA UR16, UR38, UR22, 0xc ;  /* 0x0000001626107291 */ /* 0x000fe4000f8e60ff */
[----:B------:R-:W-:Y:S02]  /*2300*/  UIADD3.X UR45, UPT, UPT, URZ, UR37, URZ, UP0, !UPT ;  /* 0x00000025ff2d7290 */ /* 0x000fe400087fe4ff */
[----:B------:R-:W-:Y:S01]  /*2310*/  UIADD3 UR16, UPT, UPT, UR16, 0x15600, URZ ;  /* 0x0001560010107890 */ /* 0x000fe2000fffe0ff */
[----:B------:R1:W-:Y:S01]  /*2320*/  UTMALDG.4D.IM2COL [UR8], [UR46], UR48 ;  /* 0x000000082e0073b4 */ /* 0x0003e20008058030 */
[----:B------:R-:W-:Y:S02]  /*2330*/  UIADD3 UR38, UPT, UPT, UR29, 0x1, URZ ;  /* 0x000000011d267890 */ /* 0x000fe4000fffe0ff */
[----:B------:R-:W-:Y:S02]  /*2340*/  @UP2 UIADD3 UR38, UPT, UPT, UR29, URZ, URZ ;  /* 0x000000ff1d262290 */ /* 0x000fe4000fffe0ff */
[----:B------:R-:W-:Y:S02]  /*2350*/  UIADD3 UR41, UPT, UPT, UR30, 0x1, URZ ;  /* 0x000000011e297890 */ /* 0x000fe4000fffe0ff */
[----:B------:R-:W-:Y:S02]  /*2360*/  UISETP.NE.AND UP0, UPT, UR38, UR25, UPT ;  /* 0x000000192600728c */ /* 0x000fe4000bf05270 */
[----:B------:R-:W-:Y:S01]  /*2370*/  UIADD3 UR49, UPT, UPT, UR40, -0x1, URZ ;  /* 0xffffffff28317890 */ /* 0x000fe2000fffe0ff */
[----:B------:R-:W-:Y:S01]  /*2380*/  UMOV UR42, 0x0 ;  /* 0x00000000002a7882 */ /* 0x000fe20000000000 */
[----:B------:R-:W-:Y:S01]  /*2390*/  UMOV UR43, 0x10000000 ;  /* 0x10000000002b7882 */ /* 0x000fe20000000000 */
[----:B------:R-:W-:Y:S01]  /*23a0*/  UMOV UR19, UR27 ;  /* 0x0000001b00137c82 */ /* 0x000fe20008000000 */
[----:B------:R-:W-:Y:S01]  /*23b0*/  UMOV UR20, UR28 ;  /* 0x0000001c00147c82 */ /* 0x000fe20008000000 */
[----:B------:R-:W-:Y:S01]  /*23c0*/  USEL UR28, UR39, URZ, UP2 ;  /* 0x000000ff271c7287 */ /* 0x000fe20009000000 */
[----:B------:R-:W-:Y:S03]  /*23d0*/  UMOV UR21, UR29 ;  /* 0x0000001d00157c82 */ /* 0x000fe60008000000 */
[----:B------:R-:W-:Y:S02]  /*23e0*/  @UP0 UIADD3 UR41, UPT, UPT, UR30, URZ, URZ ;  /* 0x000000ff1e290290 */ /* 0x000fe4000fffe0ff */
[----:B------:R-:W-:Y:S01]  /*23f0*/  USEL UR29, UR38, URZ, UP0 ;  /* 0x000000ff261d7287 */ /* 0x000fe20008000000 */
[----:B------:R-:W-:Y:S01]  /*2400*/  UMOV UR17, UR9 ;  /* 0x0000000900117c82 */ /* 0x000fe20008000000 */
[----:B------:R-:W-:Y:S01]  /*2410*/  UMOV UR18, UR10 ;  /* 0x0000000a00127c82 */ /* 0x000fe20008000000 */
[----:B------:R-:W-:Y:S01]  /*2420*/  UISETP.GT.U32.AND UP0, UPT, UR40, 0x1, UPT ;  /* 0x000000012800788c */ /* 0x000fe2000bf04070 */
[----:B------:R1:W-:Y:S01]  /*2430*/  UTMALDG.4D [UR16], [UR44], desc[UR42] ;  /* 0x00002a102c0075b4 */ /* 0x0003e20008019000 */
[----:B------:R-:W-:Y:S01]  /*2440*/  UMOV UR38, UR32 ;  /* 0x0000002000267c82 */ /* 0x000fe20008000000 */
[----:B------:R-:W-:Y:S01]  /*2450*/  UMOV UR40, UR49 ;  /* 0x0000003100287c82 */ /* 0x000fe20008000000 */
[----:B------:R-:W-:Y:S05]  /*2460*/  UMOV UR30, UR41 ;  /* 0x00000029001e7c82 */ /* 0x000fea0008000000 */
[----:B-1----:R-:W-:Y:S05]  /*2470*/  BRA.U UP0, `(.L_x_29) ;  /* 0xfffffffd00187547 */ /* 0x002fea000b83ffff */
.L_x_24:
[----:B--2---:R-:W-:Y:S01]  /*2480*/  SHF.L.U32 R3, R13, 0x1f, RZ ;  /* 0x0000001f0d037819 */ /* 0x004fe200000006ff */
[----:B------:R-:W-:-:S03]  /*2490*/  NOP ;  /* 0x0000000000007918 */ /* 0x000fc60000000000 */
[----:B------:R-:W2:Y:S02]  /*24a0*/  SYNCS.PHASECHK.TRANS64.TRYWAIT P0, [UR22+0x250], R3 ;  /* 0x00025003ff0075a7 */ /* 0x000ea40008001116 */
[----:B--2---:R-:W-:Y:S05]  /*24b0*/  @!P0 BRA `(.L_x_30) ;  /* 0x0000006400248947 */ /* 0x004fea0003800000 */
.L_x_132:
[----:B------:R-:W2:Y:S01]  /*24c0*/  LDS.128 R4, [UR22+0x290] ;  /* 0x00029016ff047984 */ /* 0x000ea20008000c00 */
[----:B------:R-:W-:Y:S01]  /*24d0*/  UIADD3 UR4, UPT, UPT, UR22, 0x258, URZ ;  /* 0x0000025816047890 */ /* 0x000fe2000fffe0ff */
[----:B------:R-:W-:Y:S01]  /*24e0*/  ISETP.GE.AND P0, PT, R40, 0x1, PT ;  /* 0x000000012800780c */ /* 0x000fe20003f06270 */
[----:B------:R-:W-:Y:S01]  /*24f0*/  @!PT LDS RZ, [RZ] ;  /* 0x00000000fffff984 */ /* 0x000fe20000000800 */
[----:B------:R-:W-:Y:S01]  /*2500*/  @!PT LDS RZ, [RZ] ;  /* 0x00000000fffff984 */ /* 0x000fe20000000800 */
[----:B------:R-:W-:Y:S01]  /*2510*/  @!PT LDS RZ, [RZ] ;  /* 0x00000000fffff984 */ /* 0x000fe20000000800 */
[----:B------:R-:W-:Y:S01]  /*2520*/  @!PT LDS RZ, [RZ] ;  /* 0x00000000fffff984 */ /* 0x000fe20000000800 */
[----:B------:R1:W-:Y:S06]  /*2530*/  MEMBAR.ALL.CTA ;  /* 0x0000000000007992 */ /* 0x0003ec0000008000 */
[----:B-1----:R-:W1:Y:S01]  /*2540*/  FENCE.VIEW.ASYNC.S ;  /* 0x00000000000073c6 */ /* 0x002e620000000000 */
[----:B------:R-:W-:-:S09]  /*2550*/  UPRMT UR4, URZ, 0x654, UR4 ;  /* 0x00000654ff047896 */ /* 0x000fd20008000004 */
[----:B-1----:R-:W-:Y:S01]  /*2560*/  SYNCS.ARRIVE.TRANS64.RED.A1T0 RZ, [UR4], RZ ;  /* 0x000000ffffff79a7 */ /* 0x002fe20008100404 */
[----:B--2---:R-:W-:-:S13]  /*2570*/  LOP3.LUT P3, RZ, R6, 0x1, RZ, 0xc0, !PT ;  /* 0x0000000106ff7812 */ /* 0x004fda000786c0ff */
[----:B------:R-:W-:Y:S02]  /*2580*/  @P3 MOV R12, R4 ;  /* 0x00000004000c3202 */ /* 0x000fe40000000f00 */
[----:B------:R-:W-:Y:S01]  /*2590*/  @P3 LOP3.LUT R11, R5, 0xffff, RZ, 0xc0, !PT ;  /* 0x0000ffff050b3812 */ /* 0x000fe200078ec0ff */
[----:B------:R-:W-:Y:S06]  /*25a0*/  @!P0 BRA `(.L_x_31) ;  /* 0x0000000000b88947 */ /* 0x000fec0003800000 */
[----:B------:R-:W1:Y:S01]  /*25b0*/  LDC.64 R4, c[0x0][0xb18] ;  /* 0x0002c600ff047b82 */ /* 0x000e620000000a00 */
[----:B----4-:R-:W-:-:S07]  /*25c0*/  ISETP.NE.AND P2, PT, R40, 0x1, PT ;  /* 0x000000012800780c */ /* 0x010fce0003f45270 */
[----:B------:R-:W2:Y:S08]  /*25d0*/  LDC.64 R6, c[0x0][0xb10] ;  /* 0x0002c400ff067b82 */ /* 0x000eb00000000a00 */
[----:B------:R-:W4:Y:S08]  /*25e0*/  LDC R8, c[0x0][0xb20] ;  /* 0x0002c800ff087b82 */ /* 0x000f300000000800 */
[----:B------:R-:W3:Y:S01]  /*25f0*/  LDC R9, c[0x0][0xb0c] ;  /* 0x0002c300ff097b82 */ /* 0x000ee20000000800 */
[----:B-1----:R-:W-:Y:S01]  /*2600*/  IMAD.HI.U32 R15, R0, R5, RZ ;  /* 0x00000005000f7227 */ /* 0x002fe200078e00ff */
[----:B------:R-:W-:-:S03]  /*2610*/  ISETP.NE.AND P0, PT, R4, 0x1, PT ;  /* 0x000000010400780c */ /* 0x000fc60003f05270 */
[----:B------:R-:W-:-:S03]  /*2620*/  IMAD.HI.U32 R5, R11, R5, RZ ;  /* 0x000000050b057227 */ /* 0x000fc600078e00ff */
[----:B------:R-:W1:Y:S01]  /*2630*/  LDC.64 R2, c[0x0][0xb28] ;  /* 0x0002ca00ff027b82 */ /* 0x000e620000000a00 */
[----:B--2---:R-:W-:-:S04]  /*2640*/  IMAD.HI.U32 R16, R10, R6, RZ ;  /* 0x000000060a107227 */ /* 0x004fc800078e00ff */
[----:B------:R-:W-:Y:S01]  /*2650*/  IMAD.HI.U32 R17, R12, R6, RZ ;  /* 0x000000060c117227 */ /* 0x000fe200078e00ff */
[----:B------:R-:W-:Y:S02]  /*2660*/  SHF.R.U32.HI R16, RZ, R7, R16 ;  /* 0x00000007ff107219 */ /* 0x000fe40000011610 */
[-C--:B----4-:R-:W-:Y:S02]  /*2670*/  SHF.R.U32.HI R15, RZ, R8.reuse, R15 ;  /* 0x00000008ff0f7219 */ /* 0x090fe4000001160f */
[----:B------:R-:W-:Y:S02]  /*2680*/  SHF.R.U32.HI R5, RZ, R8, R5 ;  /* 0x00000008ff057219 */ /* 0x000fe40000011605 */
[----:B------:R-:W-:Y:S02]  /*2690*/  SEL R15, R0, R15, !P0 ;  /* 0x0000000f000f7207 */ /* 0x000fe40004000000 */
[----:B------:R-:W-:Y:S02]  /*26a0*/  SHF.R.U32.HI R17, RZ, R7, R17 ;  /* 0x00000007ff117219 */ /* 0x000fe40000011611 */
[----:B---3--:R-:W-:-:S02]  /*26b0*/  ISETP.NE.AND P1, PT, R9, 0x1, PT ;  /* 0x000000010900780c */ /* 0x008fc40003f25270 */
[----:B------:R-:W-:Y:S02]  /*26c0*/  SEL R5, R11, R5, !P0 ;  /* 0x000000050b057207 */ /* 0x000fe40004000000 */
[----:B------:R-:W-:Y:S02]  /*26d0*/  SEL R16, R10, R16, !P1 ;  /* 0x000000100a107207 */ /* 0x000fe40004800000 */
[----:B------:R-:W-:Y:S01]  /*26e0*/  SEL R17, R12, R17, !P1 ;  /* 0x000000110c117207 */ /* 0x000fe20004800000 */
[----:B-1----:R-:W-:-:S04]  /*26f0*/  IMAD.HI.U32 R14, R15, R2, RZ ;  /* 0x000000020f0e7227 */ /* 0x002fc800078e00ff */
        /* <DEDUP_REMOVED lines=10> */
[----:B------:R-:W-:-:S04]  /*27a0*/  @!P0 IMAD.HI.U32 R7, R17, R2, RZ ;  /* 0x0000000211078227 */ /* 0x000fc800078e00ff */
[----:B------:R-:W-:Y:S01]  /*27b0*/  IMAD.MOV R2, RZ, RZ, -R6 ;  /* 0x000000ffff027224 */ /* 0x000fe200078e0a06 */
[----:B------:R-:W-:Y:S02]  /*27c0*/  @!P0 SHF.R.U32.HI R3, RZ, R3, R7 ;  /* 0x00000003ff038219 */ /* 0x000fe40000011607 */
[----:B------:R-:W-:Y:S01]  /*27d0*/  IADD3 R7, PT, PT, -R5, RZ, RZ ;  /* 0x000000ff05077210 */ /* 0x000fe20007ffe1ff */
[----:B------:R-:W-:Y:S01]  /*27e0*/  IMAD R2, R40, R2, R5 ;  /* 0x0000000228027224 */ /* 0x000fe200078e0205 */
        /* <DEDUP_REMOVED lines=10> */
.L_x_31:
[----:B------:R-:W1:Y:S02]  /*2890*/  LDCU UR4, c[0x0][0xb30] ;  /* 0x00016600ff0477ac */ /* 0x000e640008000800 */
[----:B-1----:R-:W-:-:S09]  /*28a0*/  UISETP.NE.AND UP0, UPT, UR4, 0x1, UPT ;  /* 0x000000010400788c */ /* 0x002fd2000bf05270 */
[----:B------:R-:W-:Y:S05]  /*28b0*/  BRA.U UP0, `(.L_x_32) ;  /* 0x0000000100407547 */ /* 0x000fea000b800000 */
[----:B------:R-:W1:Y:S08]  /*28c0*/  LDC.64 R4, c[0x0][0xb10] ;  /* 0x0002c400ff047b82 */ /* 0x000e700000000a00 */
[----:B------:R-:W2:Y:S08]  /*28d0*/  LDC.64 R2, c[0x0][0xb18] ;  /* 0x0002c600ff027b82 */ /* 0x000eb00000000a00 */
[----:B------:R-:W3:Y:S08]  /*28e0*/  LDC R6, c[0x0][0xb20] ;  /* 0x0002c800ff067b82 */ /* 0x000ef00000000800 */
[----:B------:R-:W4:Y:S01]  /*28f0*/  LDC R7, c[0x0][0xb0c] ;  /* 0x0002c300ff077b82 */ /* 0x000f220000000800 */
[----:B-1----:R-:W-:-:S05]  /*2900*/  IMAD.HI.U32 R4, R12, R4, RZ ;  /* 0x000000040c047227 */ /* 0x002fca00078e00ff */
[----:B------:R-:W-:Y:S01]  /*2910*/  SHF.R.U32.HI R4, RZ, R5, R4 ;  /* 0x00000005ff047219 */ /* 0x000fe20000011604 */
[----:B--2---:R-:W-:Y:S01]  /*2920*/  IMAD.HI.U32 R3, R11, R3, RZ ;  /* 0x000000030b037227 */ /* 0x004fe200078e00ff */
[----:B------:R-:W-:-:S04]  /*2930*/  ISETP.NE.AND P0, PT, R2, 0x1, PT ;  /* 0x000000010200780c */ /* 0x000fc80003f05270 */
[----:B---3--:R-:W-:-:S04]  /*2940*/  SHF.R.U32.HI R3, RZ, R6, R3 ;  /* 0x00000006ff037219 */ /* 0x008fc80000011603 */
[----:B------:R-:W-:Y:S02]  /*2950*/  SEL R3, R11, R3, !P0 ;  /* 0x000000030b037207 */ /* 0x000fe40004000000 */
[----:B----4-:R-:W-:-:S04]  /*2960*/  ISETP.NE.AND P1, PT, R7, 0x1, PT ;  /* 0x000000010700780c */ /* 0x010fc80003f25270 */
[----:B------:R-:W-:-:S05]  /*2970*/  SEL R4, R12, R4, !P1 ;  /* 0x000000040c047207 */ /* 0x000fca0004800000 */
[----:B------:R-:W-:Y:S02]  /*2980*/  IMAD.IADD R5, R3, 0x1, -R4 ;  /* 0x0000000103057824 */ /* 0x000fe400078e0a04 */
[----:B------:R-:W-:Y:S02]  /*2990*/  IMAD.IADD R3, R4, 0x1, -R3 ;  /* 0x0000000104037824 */ /* 0x000fe400078e0a03 */
[----:B------:R-:W-:Y:S02]  /*29a0*/  IMAD R12, R5, R7, R12 ;  /* 0x00000007050c7224 */ /* 0x000fe400078e020c */
[----:B------:R-:W-:-:S07]  /*29b0*/  IMAD R11, R3, R2, R11 ;  /* 0x00000002030b7224 */ /* 0x000fce00078e020b */
.L_x_32:
[----:B------:R-:W-:Y:S01]  /*29c0*/  UMOV UR20, UR31 ;  /* 0x0000001f00147c82 */ /* 0x000fe20008000000 */
[----:B------:R-:W-:Y:S01]  /*29d0*/  PLOP3.LUT P0, PT, PT, PT, PT, 0x80, 0x8 ;  /* 0x000000000008781c */ /* 0x000fe20003f0f070 */
[----:B------:R-:W-:Y:S01]  /*29e0*/  IMAD.IADD R17, R12, 0x1, R101 ;  /* 0x000000010c117824 */ /* 0x000fe200078e0265 */
[----:B------:R-:W-:Y:S01]  /*29f0*/  LOP3.LUT R13, R13, 0x1, RZ, 0x3c, !PT ;  /* 0x000000010d0d7812 */ /* 0x000fe200078e3cff */
[----:B------:R-:W-:Y:S01]  /*2a00*/  IMAD.IADD R14, R11, 0x1, R100 ;  /* 0x000000010b0e7824 */ /* 0x000fe200078e0264 */
[----:B------:R-:W-:Y:S09]  /*2a10*/  @P3 BRA `(.L_x_33) ;  /* 0xffffffec00603947 */ /* 0x000ff2000383ffff */
[----:B------:R-:W-:Y:S01]  /*2a20*/  UIADD3 UR22, UPT, UPT, UR22, 0x110, URZ ;  /* 0x0000011016167890 */ /* 0x000fe2000fffe0ff */
[----:B------:R-:W-:-:S03]  /*2a30*/  MOV R2, UR33 ;  /* 0x0000002100027c02 */ /* 0x000fc60008000f00 */
[----:B------:R-:W-:Y:S01]  /*2a40*/  ULEA UR4, UR32, UR22, 0x3 ;  /* 0x0000001620047291 */ /* 0x000fe2000f8e18ff */
[----:B------:R-:W-:-:S08]  /*2a50*/  SHF.L.U32 R2, R2, 0x1f, RZ ;  /* 0x0000001f02027819 */ /* 0x000fd000000006ff */
[----:B------:R-:W1:Y:S02]  /*2a60*/  SYNCS.PHASECHK.TRANS64.TRYWAIT P0, [UR4], R2 ;  /* 0x00000002ff0075a7 */ /* 0x000e640008001104 */
[----:B-1----:R-:W-:Y:S05]  /*2a70*/  @!P0 BRA `(.L_x_34) ;  /* 0x0000005c00cc8947 */ /* 0x002fea0003800000 */
.L_x_134:
[----:B------:R-:W-:-:S04]  /*2a80*/  UIADD3 UR6, UPT, UPT, UR32, 0x1, URZ ;  /* 0x0000000120067890 */ /* 0x000fc8000fffe0ff */
[----:B------:R-:W-:-:S04]  /*2a90*/  UISETP.NE.AND UP0, UPT, UR6, 0x22, UPT ;  /* 0x000000220600788c */ /* 0x000fc8000bf05270 */
[----:B------:R-:W-:Y:S02]  /*2aa0*/  USEL UR5, URZ, 0x1, UP0 ;  /* 0x00000001ff057887 */ /* 0x000fe40008000000 */
[----:B------:R-:W-:Y:S02]  /*2ab0*/  USEL UR6, UR6, URZ, UP0 ;  /* 0x000000ff06067287 */ /* 0x000fe40008000000 */
[----:B------:R-:W-:Y:S02]  /*2ac0*/  ULOP3.LUT UR5, UR33, UR5, URZ, 0x3c, !UPT ;  /* 0x0000000521057292 */ /* 0x000fe4000f8e3cff */
[----:B------:R-:W-:-:S04]  /*2ad0*/  ULEA UR4, UR6, UR22, 0x3 ;  /* 0x0000001606047291 */ /* 0x000fc8000f8e18ff */
[----:B-1----:R-:W-:-:S04]  /*2ae0*/  MOV R2, UR5 ;  /* 0x0000000500027c02 */ /* 0x002fc80008000f00 */
[----:B------:R-:W-:-:S04]  /*2af0*/  SHF.L.U32 R2, R2, 0x1f, RZ ;  /* 0x0000001f02027819 */ /* 0x000fc800000006ff */
[----:B------:R-:W1:Y:S02]  /*2b00*/  SYNCS.PHASECHK.TRANS64.TRYWAIT P0, [UR4], R2 ;  /* 0x00000002ff0075a7 */ /* 0x000e640008001104 */
[----:B-1----:R-:W-:Y:S05]  /*2b10*/  @!P0 BRA `(.L_x_35) ;  /* 0x0000005c00bc8947 */ /* 0x002fea0003800000 */
.L_x_136:
        /* <DEDUP_REMOVED lines=10> */
.L_x_138:
        /* <DEDUP_REMOVED lines=10> */
.L_x_140:
        /* <DEDUP_REMOVED lines=10> */
.L_x_142:
        /* <DEDUP_REMOVED lines=10> */
.L_x_144:
        /* <DEDUP_REMOVED lines=10> */
.L_x_146:
        /* <DEDUP_REMOVED lines=10> */
.L_x_148:
        /* <DEDUP_REMOVED lines=10> */
.L_x_150:
        /* <DEDUP_REMOVED lines=10> */
.L_x_152:
        /* <DEDUP_REMOVED lines=10> */
.L_x_154:
        /* <DEDUP_REMOVED lines=10> */
.L_x_156:
        /* <DEDUP_REMOVED lines=10> */
.L_x_158:
        /* <DEDUP_REMOVED lines=10> */
.L_x_160:
        /* <DEDUP_REMOVED lines=10> */
.L_x_162:
        /* <DEDUP_REMOVED lines=10> */
.L_x_164:
        /* <DEDUP_REMOVED lines=10> */
.L_x_166:
        /* <DEDUP_REMOVED lines=10> */
.L_x_168:
        /* <DEDUP_REMOVED lines=10> */
.L_x_170:
        /* <DEDUP_REMOVED lines=10> */
.L_x_172:
        /* <DEDUP_REMOVED lines=10> */
.L_x_174:
        /* <DEDUP_REMOVED lines=10> */
.L_x_176:
        /* <DEDUP_REMOVED lines=10> */
.L_x_178:
        /* <DEDUP_REMOVED lines=10> */
.L_x_180:
        /* <DEDUP_REMOVED lines=10> */
.L_x_182:
        /* <DEDUP_REMOVED lines=10> */
.L_x_184:
        /* <DEDUP_REMOVED lines=10> */
.L_x_186:
        /* <DEDUP_REMOVED lines=10> */
.L_x_188:
        /* <DEDUP_REMOVED lines=10> */
.L_x_190:
        /* <DEDUP_REMOVED lines=10> */
.L_x_192:
        /* <DEDUP_REMOVED lines=10> */
.L_x_194:
        /* <DEDUP_REMOVED lines=10> */
.L_x_196:
        /* <DEDUP_REMOVED lines=10> */
.L_x_198:
[----:B------:R-:W-:-:S04]  /*3e80*/  UIADD3 UR6, UPT, UPT, UR6, 0x1, URZ ;  /* 0x0000000106067890 */ /* 0x000fc8000fffe0ff */
[----:B------:R-:W-:-:S04]  /*3e90*/  UISETP.NE.AND UP0, UPT, UR6, 0x22, UPT ;  /* 0x000000220600788c */ /* 0x000fc8000bf05270 */
[----:B------:R-:W-:Y:S02]  /*3ea0*/  USEL UR4, URZ, 0x1, UP0 ;  /* 0x00000001ff047887 */ /* 0x000fe40008000000 */
[----:B------:R-:W-:Y:S02]  /*3eb0*/  USEL UR6, UR6, URZ, UP0 ;  /* 0x000000ff06067287 */ /* 0x000fe40008000000 */
[----:B------:R-:W-:Y:S02]  /*3ec0*/  ULOP3.LUT UR4, UR5, UR4, URZ, 0x3c, !UPT ;  /* 0x0000000405047292 */ /* 0x000fe4000f8e3cff */
[----:B------:R-:W-:-:S04]  /*3ed0*/  ULEA UR6, UR6, UR22, 0x3 ;  /* 0x0000001606067291 */ /* 0x000fc8000f8e18ff */
[----:B-1----:R-:W-:Y:S02]  /*3ee0*/  IMAD.U32 R2, RZ, RZ, UR4 ;  /* 0x00000004ff027e24 */ /* 0x002fe4000f8e00ff */
[----:B------:R-:W-:-:S03]  /*3ef0*/  MOV R0, UR6 ;  /* 0x0000000600007c02 */ /* 0x000fc60008000f00 */
[----:B------:R-:W-:-:S07]  /*3f00*/  SHF.L.U32 R2, R2, 0x1f, RZ ;  /* 0x0000001f02027819 */ /* 0x000fce00000006ff */
.L_x_67:
[----:B-1----:R1:W2:Y:S02]  /*3f10*/  SYNCS.PHASECHK.TRANS64.TRYWAIT P0, [R0+URZ], R2 ;  /* 0x00000002000075a7 */ /* 0x0022a400080011ff */
[----:B--2---:R-:W-:Y:S05]  /*3f20*/  @!P0 NANOSLEEP.SYNCS 0x989680 ;  /* 0x009896800000895d */ /* 0x004fea0003900000 */
[----:B------:R-:W2:Y:S02]  /*3f30*/  @!P0 SYNCS.PHASECHK.TRANS64 P0, [R0+URZ], R2 ;  /* 0x00000002000085a7 */ /* 0x000ea400080010ff */
[----:B--2---:R-:W-:Y:S05]  /*3f40*/  @P0 EXIT ;  /* 0x000000000000094d */ /* 0x004fea0003800000 */
[----:B------:R-:W-:Y:S05]  /*3f50*/  BRA `(.L_x_67) ;  /* 0xfffffffc00ec7947 */ /* 0x000fea000383ffff */
.L_x_17:
[----:B------:R-:W-:-:S04]  /*3f60*/  UISETP.NE.AND UP1, UPT, UR45, URZ, UPT ;  /* 0x000000ff2d00728c */ /* 0x000fc8000bf25270 */
[----:B------:R-:W-:-:S09]  /*3f70*/  UISETP.NE.OR UP1, UPT, UR8, 0x1, UP1 ;  /* 0x000000010800788c */ /* 0x000fd20008f25670 */
[----:B------:R-:W-:Y:S05]  /*3f80*/  BRA.U UP1, `(.L_x_68) ;  /* 0x0000000101b07547 */ /* 0x000fea000b800000 */
[----:B------:R-:W-:Y:S01]  /*3f90*/  UMOV UR4, 0x400 ;  /* 0x0000040000047882 */ /* 0x000fe20000000000 */
[----:B------:R-:W-:Y:S01]  /*3fa0*/  HFMA2 R3, -RZ, RZ, 0, 5.9604644775390625e-08 ;  /* 0x00000001ff037431 */ /* 0x000fe200000001ff */
[----:B------:R-:W-:Y:S01]  /*3fb0*/  ULEA UR45, UR45, UR4, 0x18 ;  /* 0x000000042d2d7291 */ /* 0x000fe2000f8ec0ff */
[----:B------:R-:W-:Y:S01]  /*3fc0*/  ISETP.NE.AND P0, PT, R2, RZ, PT ;  /* 0x000000ff0200720c */ /* 0x000fe20003f05270 */
[----:B------:R-:W-:Y:S02]  /*3fd0*/  IMAD.MOV.U32 R8, RZ, RZ, RZ ;  /* 0x000000ffff087224 */ /* 0x000fe400078e00ff */
[----:B------:R-:W-:Y:S02]  /*3fe0*/  UIADD3 UR6, UPT, UPT, UR45, 0x258, URZ ;  /* 0x000002582d067890 */ /* 0x000fe4000fffe0ff */
[----:B------:R-:W-:Y:S02]  /*3ff0*/  UIADD3 UR7, UPT, UPT, UR45, 0x250, URZ ;  /* 0x000002502d077890 */ /* 0x000fe4000fffe0ff */
[----:B------:R-:W-:-:S12]  /*4000*/  UPRMT UR6, URZ, 0x654, UR6 ;  /* 0x00000654ff067896 */ /* 0x000fd80008000006 */
.L_x_71:
[----:B------:R-:W-:Y:S01]  /*4010*/  SHF.L.U32 R6, R3, 0x1f, RZ ;  /* 0x0000001f03067819 */ /* 0x000fe200000006ff */
[----:B------:R-:W-:Y:S02]  /*4020*/  IMAD.U32 R4, RZ, RZ, UR7 ;  /* 0x00000007ff047e24 */ /* 0x000fe4000f8e00ff */
[----:B------:R-:W-:Y:S01]  /*4030*/  @!P0 IMAD.MOV.U32 R5, RZ, RZ, 0x10 ;  /* 0x00000010ff058424 */ /* 0x000fe200078e00ff */
[----:B------:R-:W1:Y:S02]  /*4040*/  SYNCS.PHASECHK.TRANS64.TRYWAIT P1, [UR45+0x258], R6 ;  /* 0x00025806ff0075a7 */ /* 0x000e64000802112d */
[----:B------:R-:W-:-:S04]  /*4050*/  PRMT R4, R2, 0x654, R4 ;  /* 0x0000065402047816 */ /* 0x000fc80000000004 */
[----:B------:R-:W-:Y:S01]  /*4060*/  SEL R0, R4, R0, !P0 ;  /* 0x0000000004007207 */ /* 0x000fe20004000000 */
[----:B-1----:R-:W-:Y:S06]  /*4070*/  @!P1 BRA `(.L_x_69) ;  /* 0x0000005400649947 */ /* 0x002fec0003800000 */
.L_x_200:
[----:B------:R-:W-:Y:S01]  /*4080*/  UIADD3 UR4, UPT, UPT, UR45, 0x290, URZ ;  /* 0x000002902d047890 */ /* 0x000fe2000fffe0ff */
[----:B------:R2:W-:Y:S01]  /*4090*/  @!P0 SYNCS.ARRIVE.TRANS64.RED RZ, [R0+URZ], R5 ;  /* 0x0000000500ff89a7 */ /* 0x0005e200080004ff */
[----:B------:R-:W-:Y:S01]  /*40a0*/  UIADD3 UR5, UPT, UPT, UR45, 0x250, URZ ;  /* 0x000002502d057890 */ /* 0x000fe2000fffe0ff */
[----:B------:R-:W-:-:S08]  /*40b0*/  LOP3.LUT R3, R3, 0x1, RZ, 0x3c, !PT ;  /* 0x0000000103037812 */ /* 0x000fd000078e3cff */
[----:B------:R-:W-:Y:S06]  /*40c0*/  UGETNEXTWORKID.BROADCAST [UR4], [UR5] ;  /* 0x00000000040073ca */ /* 0x000fec0008000100 */
[----:B--2---:R-:W-:-:S04]  /*40d0*/  SHF.L.U32 R5, R8, 0x1f, RZ ;  /* 0x0000001f08057819 */ /* 0x004fc800000006ff */
[----:B------:R-:W2:Y:S02]  /*40e0*/  SYNCS.PHASECHK.TRANS64.TRYWAIT P1, [UR45+0x250], R5 ;  /* 0x00025005ff0075a7 */ /* 0x000ea4000802112d */
[----:B--2---:R-:W-:Y:S05]  /*40f0*/  @!P1 BRA `(.L_x_70) ;  /* 0x00000054005c9947 */ /* 0x004fea0003800000 */
.L_x_202:
[----:B-1----:R-:W1:Y:S01]  /*4100*/  LDS.128 R4, [UR45+0x290] ;  /* 0x0002902dff047984 */ /* 0x002e620008000c00 */
[----:B------:R-:W-:Y:S01]  /*4110*/  LOP3.LUT R8, R8, 0x1, RZ, 0x3c, !PT ;  /* 0x0000000108087812 */ /* 0x000fe200078e3cff */
[----:B------:R-:W-:Y:S01]  /*4120*/  @!PT LDS RZ, [RZ] ;  /* 0x00000000fffff984 */ /* 0x000fe20000000800 */
[----:B------:R-:W-:Y:S01]  /*4130*/  @!PT LDS RZ, [RZ] ;  /* 0x00000000fffff984 */ /* 0x000fe20000000800 */
[----:B------:R-:W-:Y:S01]  /*4140*/  @!PT LDS RZ, [RZ] ;  /* 0x00000000fffff984 */ /* 0x000fe20000000800 */
[----:B------:R-:W-:Y:S01]  /*4150*/  @!PT LDS RZ, [RZ] ;  /* 0x00000000fffff984 */ /* 0x000fe20000000800 */
[----:B------:R2:W-:Y:S06]  /*4160*/  MEMBAR.ALL.CTA ;  /* 0x0000000000007992 */ /* 0x0005ec0000008000 */
[----:B--2---:R-:W2:Y:S02]  /*4170*/  FENCE.VIEW.ASYNC.S ;  /* 0x00000000000073c6 */ /* 0x004ea40000000000 */
[----:B--2---:R-:W-:Y:S01]  /*4180*/  SYNCS.ARRIVE.TRANS64.RED.A1T0 RZ, [UR6], RZ ;  /* 0x000000ffffff79a7 */ /* 0x004fe20008100406 */
[----:B-1----:R-:W-:-:S13]  /*4190*/  LOP3.LUT P1, RZ, R6, 0x1, RZ, 0xc0, !PT ;  /* 0x0000000106ff7812 */ /* 0x002fda000782c0ff */
[----:B------:R-:W-:Y:S05]  /*41a0*/  @P1 BRA `(.L_x_71) ;  /* 0xfffffffc00981947 */ /* 0x000fea000383ffff */
[----:B------:R-:W-:-:S04]  /*41b0*/  SHF.L.U32 R0, R3, 0x1f, RZ ;  /* 0x0000001f03007819 */ /* 0x000fc800000006ff */
[----:B------:R-:W1:Y:S02]  /*41c0*/  SYNCS.PHASECHK.TRANS64 P0, [UR45+0x258], R0 ;  /* 0x00025800ff0075a7 */ /* 0x000e64000800102d */
[----:B-1----:R-:W-:Y:S05]  /*41d0*/  @P0 EXIT ;  /* 0x000000000000094d */ /* 0x002fea0003800000 */
[----:B------:R-:W-:-:S07]  /*41e0*/  MOV R0, UR45 ;  /* 0x0000002d00007c02 */ /* 0x000fce0008000f00 */
.L_x_72:
[----:B-1----:R-:W-:-:S04]  /*41f0*/  SHF.L.U32 R2, R3, 0x1f, RZ ;  /* 0x0000001f03027819 */ /* 0x002fc800000006ff */
[----:B------:R1:W2:Y:S03]  /*4200*/  SYNCS.PHASECHK.TRANS64.TRYWAIT P0, [R0+URZ+0x258], R2 ;  /* 0x00025802000075a7 */ /* 0x0002a600080011ff */
[----:B--2---:R-:W-:Y:S05]  /*4210*/  @!P0 NANOSLEEP.SYNCS 0x989680 ;  /* 0x009896800000895d */ /* 0x004fea0003900000 */
[----:B------:R-:W2:Y:S02]  /*4220*/  @!P0 SYNCS.PHASECHK.TRANS64 P0, [R0+URZ+0x258], R2 ;  /* 0x00025802000085a7 */ /* 0x000ea400080010ff */
[----:B--2---:R-:W-:Y:S05]  /*4230*/  @P0 EXIT ;  /* 0x000000000000094d */ /* 0x004fea0003800000 */
[----:B------:R-:W-:Y:S05]  /*4240*/  BRA `(.L_x_72) ;  /* 0xfffffffc00e87947 */ /* 0x000fea000383ffff */
.L_x_68:
[----:B------:R-:W-:-:S09]  /*4250*/  UISETP.NE.AND UP1, UPT, UR8, URZ, UPT ;  /* 0x000000ff0800728c */ /* 0x000fd2000bf25270 */
[----:B------:R-:W-:Y:S05]  /*4260*/  BRA.U UP1, `(.L_x_73) ;  /* 0x0000000d01187547 */ /* 0x000fea000b800000 */
[----:B------:R-:W-:Y:S01]  /*4270*/  UMOV UR4, 0x40 ;  /* 0x0000004000047882 */ /* 0x000fe20000000000 */
[----:B------:R-:W-:Y:S01]  /*4280*/  NOP ;  /* 0x0000000000007918 */ /* 0x000fe20000000000 */
[----:B------:R-:W-:Y:S01]  /*4290*/  ULEA UR4, UR45, UR4, 0x18 ;  /* 0x000000042d047291 */ /* 0x000fe2000f8ec0ff */
[----:B------:R-:W-:Y:S02]  /*42a0*/  UMOV UR5, 0x400 ;  /* 0x0000040000057882 */ /* 0x000fe40000000000 */
[----:B------:R-:W-:-:S06]  /*42b0*/  ULEA UR45, UR45, UR5, 0x18 ;  /* 0x000000052d2d7291 */ /* 0x000fcc000f8ec0ff */
[----:B------:R-:W1:Y:S02]  /*42c0*/  LDS.U8 R0, [UR4+0x1c] ;  /* 0x00001c04ff007984 */ /* 0x000e640008000000 */
[----:B-1----:R-:W-:-:S13]  /*42d0*/  ISETP.NE.AND P0, PT, R0, RZ, PT ;  /* 0x000000ff0000720c */ /* 0x002fda0003f05270 */
[----:B------:R-:W-:Y:S05]  /*42e0*/  @P0 BRA `(.L_x_74) ;  /* 0x0000000000580947 */ /* 0x000fea0003800000 */
[----:B------:R-:W-:-:S13]  /*42f0*/  ELECT P0, URZ, PT ;  /* 0x0000000000ff782f */ /* 0x000fda0003800000 */
[----:B------:R-:W-:Y:S05]  /*4300*/  @!P0 BRA `(.L_x_75) ;  /* 0x0000000000608947 */ /* 0x000fea0003800000 */
[----:B------:R-:W-:Y:S01]  /*4310*/  UMOV UR5, 0x10 ;  /* 0x0000001000057882 */ /* 0x000fe20000000000 */
[----:B------:R-:W-:Y:S01]  /*4320*/  HFMA2 R0, -RZ, RZ, 0, 5.9604644775390625e-08 ;  /* 0x00000001ff007431 */ /* 0x000fe200000001ff */
[----:B------:R-:W-:-:S03]  /*4330*/  MOV R2, 0xffff ;  /* 0x0000ffff00027802 */ /* 0x000fc60000000f00 */
[----:B------:R-:W-:Y:S04]  /*4340*/  DEPBAR.LE SB1, 0x36 ;  /* 0x00009d800000791a */ /* 0x000fe80000000000 */
[----:B------:R-:W1:Y:S02]  /*4350*/  UTCATOMSWS.FIND_AND_SET.ALIGN UP0, UR5, UR5 ;  /* 0x00000005000575e3 */ /* 0x000e640008000800 */
[----:B-1----:R-:W-:Y:S01]  /*4360*/  MOV R3, UR5 ;  /* 0x0000000500037c02 */ /* 0x002fe20008000f00 */
[----:B------:R-:W-:Y:S06]  /*4370*/  BRA.U UP0, `(.L_x_76) ;  /* 0x0000000100187547 */ /* 0x000fec000b800000 */
.L_x_77:
[----:B------:R-:W-:Y:S05]  /*4380*/  NANOSLEEP 0x64 ;  /* 0x000000640000795d */ /* 0x000fea0003800000 */
[----:B------:R-:W-:-:S05]  /*4390*/  UMOV UR5, 0x10 ;  /* 0x0000001000057882 */ /* 0x000fca0000000000 */
[----:B------:R-:W-:Y:S04]  /*43a0*/  DEPBAR.LE SB1, 0x36 ;  /* 0x00009d800000791a */ /* 0x000fe80000000000 */
[----:B------:R-:W1:Y:S02]  /*43b0*/  UTCATOMSWS.FIND_AND_SET.ALIGN UP0, UR5, UR5 ;  /* 0x00000005000575e3 */ /* 0x000e640008000800 */
[----:B-1----:R-:W-:Y:S01]  /*43c0*/  MOV R3, UR5 ;  /* 0x0000000500037c02 */ /* 0x002fe20008000f00 */
[----:B------:R-:W-:Y:S05]  /*43d0*/  BRA.U !UP0, `(.L_x_77) ;  /* 0xfffffffd08e87547 */ /* 0x000fea000b83ffff */
.L_x_76:
[-C--:B------:R-:W-:Y:S02]  /*43e0*/  SHF.L.U32 R2, R2, R3.reuse, RZ ;  /* 0x0000000302027219 */ /* 0x080fe400000006ff */
[----:B------:R-:W-:Y:S01]  /*43f0*/  SHF.L.U32 R0, R0, R3, RZ ;  /* 0x0000000300007219 */ /* 0x000fe200000006ff */
[----:B------:R-:W-:Y:S02]  /*4400*/  IMAD.SHL.U32 R3, R3, 0x20, RZ ;  /* 0x0000002003037824 */ /* 0x000fe400078e00ff */
[----:B------:R1:W-:Y:S04]  /*4410*/  ATOMS.OR RZ, [UR4+0x14], R2 ;  /* 0x00001402ffff798c */ /* 0x0003e8000b000004 */
[----:B------:R1:W-:Y:S04]  /*4420*/  ATOMS.OR RZ, [UR4+0x18], R0 ;  /* 0x00001800ffff798c */ /* 0x0003e8000b000004 */
[----:B------:R1:W-:Y:S01]  /*4430*/  STS [UR45+0x2a0], R3 ;  /* 0x0002a003ff007988 */ /* 0x0003e2000800082d */
[----:B------:R-:W-:Y:S05]  /*4440*/  BRA `(.L_x_75) ;  /* 0x0000000000107947 */ /* 0x000fea0003800000 */
.L_x_74:
[----:B------:R-:W-:Y:S02]  /*4450*/  MOV R0, 0xffffffff ;  /* 0xffffffff00007802 */ /* 0x000fe40000000f00 */
[----:B------:R-:W-:-:S03]  /*4460*/  MOV R2, 0x4490 ;  /* 0x0000449000027802 */ /* 0x000fc60000000f00 */
[----:B------:R1:W-:Y:S04]  /*4470*/  STS [UR45+0x2a0], R0 ;  /* 0x0002a000ff007988 */ /* 0x0003e8000800082d */
[----:B-1-3-5:R-:W-:Y:S05]  /*4480*/  CALL.REL.NOINC `($__internal_1_$__cuda_sm10x_tcgen05_guardrail_trap_phase_invalid_during_alloc) ;  /* 0x0000005400e07944 */ /* 0x02afea0003c00000 */
.L_x_75:
[----:B------:R-:W-:Y:S05]  /*4490*/  WARPSYNC.ALL ;  /* 0x0000000000007948 */ /* 0x000fea0003800000 */
[----:B------:R-:W2:Y:S01]  /*44a0*/  S2UR UR6, SR_CgaCtaId ;  /* 0x00000000000679c3 */ /* 0x000ea20000008800 */
[----:B------:R-:W-:Y:S01]  /*44b0*/  UMOV UR4, 0x400 ;  /* 0x0000040000047882 */ /* 0x000fe20000000000 */
[----:B------:R-:W-:-:S06]  /*44c0*/  NOP ;  /* 0x0000000000007918 */ /* 0x000fcc0000000000 */
[----:B------:R-:W-:Y:S06]  /*44d0*/  BAR.ARV 0x6, 0xa0 ;  /* 0x0182800000007b1d */ /* 0x000fec0000002000 */
[----:B------:R-:W-:Y:S01]  /*44e0*/  IMAD.MOV.U32 R8, RZ, RZ, 0x1 ;  /* 0x00000001ff087424 */ /* 0x000fe200078e00ff */
[----:B------:R-:W-:Y:S01]  /*44f0*/  UMOV UR15, URZ ;  /* 0x000000ff000f7c82 */ /* 0x000fe20008000000 */
[----:B------:R-:W-:Y:S01]  /*4500*/  UMOV UR14, URZ ;  /* 0x000000ff000e7c82 */ /* 0x000fe20008000000 */
[----:B------:R-:W-:Y:S01]  /*4510*/  UMOV UR18, 0x0 ;  /* 0x0000000000127882 */ /* 0x000fe20000000000 */
[----:B------:R-:W-:Y:S01]  /*4520*/  UMOV UR19, 0x4200010 ;  /* 0x0420001000137882 */ /* 0x000fe20000000000 */
[----:B--2---:R-:W-:Y:S01]  /*4530*/  ULEA UR6, UR6, UR4, 0x18 ;  /* 0x0000000406067291 */ /* 0x004fe2000f8ec0ff */
[----:B------:R-:W2:Y:S03]  /*4540*/  LDCU.64 UR4, c[0x0][0x388] ;  /* 0x00007100ff0477ac */ /* 0x000ea60008000a00 */
[----:B------:R-:W-:-:S02]  /*4550*/  UIADD3 UR9, UPT, UPT, UR6, 0x4600, URZ ;  /* 0x0000460006097890 */ /* 0x000fc4000fffe0ff */
[----:B------:R-:W-:-:S03]  /*4560*/  UIADD3 UR10, UPT, UPT, UR6, 0x15600, URZ ;  /* 0x00015600060a7890 */ /* 0x000fc6000fffe0ff */
[----:B------:R-:W1:Y:S01]  /*4570*/  LDS R9, [UR6+0x2a0] ;  /* 0x0002a006ff097984 */ /* 0x000e620008000800 */
[----:B------:R-:W-:Y:S02]  /*4580*/  USHF.R.U32.HI UR9, URZ, 0x4, UR9 ;  /* 0x00000004ff097899 */ /* 0x000fe40008011609 */
[----:B------:R-:W-:Y:S02]  /*4590*/  USHF.R.U32.HI UR10, URZ, 0x4, UR10 ;  /* 0x00000004ff0a7899 */ /* 0x000fe4000801160a */
[----:B------:R-:W-:Y:S02]  /*45a0*/  ULOP3.LUT UR9, UR9, 0x3fff, URZ, 0xc0, !UPT ;  /* 0x00003fff09097892 */ /* 0x000fe4000f8ec0ff */
[----:B------:R-:W-:Y:S02]  /*45b0*/  ULOP3.LUT UR10, UR10, 0x3fff, URZ, 0xc0, !UPT ;  /* 0x00003fff0a0a7892 */ /* 0x000fe4000f8ec0ff */
[----:B------:R-:W-:Y:S02]  /*45c0*/  ULOP3.LUT UR9, UR9, 0x10000, URZ, 0xfc, !UPT ;  /* 0x0001000009097892 */ /* 0x000fe4000f8efcff */
[----:B--2---:R-:W-:-:S02]  /*45d0*/  UIADD3 UR4, UPT, UPT, UR4, 0x1f, URZ ;  /* 0x0000001f04047890 */ /* 0x004fc4000fffe0ff */
[----:B------:R-:W-:Y:S02]  /*45e0*/  ULOP3.LUT UR10, UR10, 0x10000, URZ, 0xfc, !UPT ;  /* 0x000100000a0a7892 */ /* 0x000fe4000f8efcff */
[----:B------:R-:W-:-:S04]  /*45f0*/  USHF.R.S32.HI UR7, URZ, 0x1f, UR4 ;  /* 0x0000001fff077899 */ /* 0x000fc80008011404 */
[----:B------:R-:W-:-:S03]  /*4600*/  ULEA.HI UR7, UR7, UR4, URZ, 0x5 ;  /* 0x0000000407077291 */ /* 0x000fc6000f8f28ff */
[----:B------:R-:W2:Y:S01]  /*4610*/  LDCU UR4, c[0x0][0x390] ;  /* 0x00007200ff0477ac */ /* 0x000ea20008000800 */
[----:B------:R-:W-:-:S04]  /*4620*/  USHF.R.S32.HI UR7, URZ, 0x5, UR7 ;  /* 0x00000005ff077899 */ /* 0x000fc80008011407 */
[----:B------:R-:W-:Y:S02]  /*4630*/  UIMAD UR7, UR7, UR5, URZ ;  /* 0x00000005070772a4 */ /* 0x000fe4000f8e02ff */
[----:B------:R-:W-:-:S04]  /*4640*/  UIADD3 UR5, UPT, UPT, UR6, 0x258, URZ ;  /* 0x0000025806057890 */ /* 0x000fc8000fffe0ff */
[----:B------:R-:W-:Y:S01]  /*4650*/  UPRMT UR5, URZ, 0x654, UR5 ;  /* 0x00000654ff057896 */ /* 0x000fe20008000005 */
[C---:B-1----:R-:W-:Y:S01]  /*4660*/  VIADD R3, R9.reuse, 0x80 ;  /* 0x0000008009037836 */ /* 0x042fe20000000000 */
[----:B------:R-:W-:Y:S01]  /*4670*/  LOP3.LUT R2, R9, 0xffff, RZ, 0xc0, !PT ;  /* 0x0000ffff09027812 */ /* 0x000fe200078ec0ff */
[----:B--2---:R-:W-:-:S03]  /*4680*/  UIMAD UR4, UR7, UR4, URZ ;  /* 0x00000004070472a4 */ /* 0x004fc6000f8e02ff */
[----:B------:R-:W-:Y:S01]  /*4690*/  LOP3.LUT R3, R3, 0xffff, RZ, 0xc0, !PT ;  /* 0x0000ffff03037812 */ /* 0x000fe200078ec0ff */
[----:B------:R-:W-:Y:S02]  /*46a0*/  UIADD3 UR16, UPT, UPT, UR4, -0x1, URZ ;  /* 0xffffffff04107890 */ /* 0x000fe4000fffe0ff */
[----:B------:R-:W-:Y:S02]  /*46b0*/  UISETP.GE.AND UP2, UPT, UR4, 0x1, UPT ;  /* 0x000000010400788c */ /* 0x000fe4000bf46270 */
[----:B------:R1:W-:Y:S02]  /*46c0*/  STL.64 [R1], R2 ;  /* 0x0000000201007387 */ /* 0x0003e40000100a00 */
[----:B-1----:R-:W-:-:S07]  /*46d0*/  CS2R R2, SRZ ;  /* 0x0000000000027805 */ /* 0x002fce000001ff00 */
.L_x_84:
[----:B-1----:R-:W-:-:S04]  /*46e0*/  SHF.L.U32 R4, R3, 0x1f, RZ ;  /* 0x0000001f03047819 */ /* 0x002fc800000006ff */
[----:B------:R-:W1:Y:S02]  /*46f0*/  SYNCS.PHASECHK.TRANS64.TRYWAIT P0, [UR6+0x250], R4 ;  /* 0x00025004ff0075a7 */ /* 0x000e640008001106 */
[----:B-12---:R-:W-:Y:S05]  /*4700*/  @!P0 BRA `(.L_x_78) ;  /* 0x0000004c00f08947 */ /* 0x006fea0003800000 */
.L_x_204:
[----:B-1----:R-:W1:Y:S01]  /*4710*/  LDS.128 R4, [UR6+0x290] ;  /* 0x00029006ff047984 */ /* 0x002e620008000c00 */
[----:B------:R-:W-:Y:S01]  /*4720*/  ULEA UR8, UR15, UR6, 0x3 ;  /* 0x000000060f087291 */ /* 0x000fe2000f8e18ff */
[----:B------:R-:W-:Y:S01]  /*4730*/  SHF.L.U32 R0, R8, 0x1f, RZ ;  /* 0x0000001f08007819 */ /* 0x000fe200000006ff */
[----:B------:R-:W-:Y:S01]  /*4740*/  @!PT LDS RZ, [RZ] ;  /* 0x00000000fffff984 */ /* 0x000fe20000000800 */
[----:B------:R-:W-:Y:S01]  /*4750*/  @!PT LDS RZ, [RZ] ;  /* 0x00000000fffff984 */ /* 0x000fe20000000800 */
[----:B------:R-:W-:Y:S01]  /*4760*/  @!PT LDS RZ, [RZ] ;  /* 0x00000000fffff984 */ /* 0x000fe20000000800 */
[----:B------:R-:W-:Y:S01]  /*4770*/  @!PT LDS RZ, [RZ] ;  /* 0x00000000fffff984 */ /* 0x000fe20000000800 */
[----:B------:R2:W-:Y:S06]  /*4780*/  MEMBAR.ALL.CTA ;  /* 0x0000000000007992 */ /* 0x0005ec0000008000 */
[----:B--2---:R-:W2:Y:S02]  /*4790*/  FENCE.VIEW.ASYNC.S ;  /* 0x00000000000073c6 */ /* 0x004ea40000000000 */
[----:B--2---:R-:W-:Y:S01]  /*47a0*/  SYNCS.ARRIVE.TRANS64.RED.A1T0 RZ, [UR5], RZ ;  /* 0x000000ffffff79a7 */ /* 0x004fe20008100405 */
[----:B------:R-:W2:Y:S01]  /*47b0*/  SYNCS.PHASECHK.TRANS64.TRYWAIT P0, [UR8+0x270], R0 ;  /* 0x00027000ff0075a7 */ /* 0x000ea20008001108 */
[----:B-1----:R-:W-:Y:S01]  /*47c0*/  LOP3.LUT P2, RZ, R6, 0x1, RZ, 0xc0, !PT ;  /* 0x0000000106ff7812 */ /* 0x002fe2000784c0ff */
[----:B--2---:R-:W-:-:S12]  /*47d0*/  @!P0 BRA `(.L_x_79) ;  /* 0x0000004c00d48947 */ /* 0x004fd80003800000 */
.L_x_206:
[----:B------:R-:W-:Y:S05]  /*47e0*/  BRA.U !UP2, `(.L_x_80) ;  /* 0x000000010aa87547 */ /* 0x000fea000b800000 */
[----:B-1----:R-:W-:Y:S01]  /*47f0*/  IMAD.U32 R0, RZ, RZ, UR15 ;  /* 0x0000000fff007e24 */ /* 0x002fe2000f8e00ff */
[----:B------:R-:W-:-:S04]  /*4800*/  ULEA UR4, UR14, UR6, 0x3 ;  /* 0x000000060e047291 */ /* 0x000fc8000f8e18ff */
[----:B------:R-:W-:-:S05]  /*4810*/  LEA R0, R0, R1, 0x2 ;  /* 0x0000000100007211 */ /* 0x000fca00078e10ff */
[----:B------:R1:W5:Y:S01]  /*4820*/  LDL R4, [R0] ;  /* 0x0000000000047983 */ /* 0x0003620000100800 */
[----:B------:R-:W-:Y:S01]  /*4830*/  UPLOP3.LUT UP3, UPT, UPT, UPT, UPT, 0x40, 0x4 ;  /* 0x000000000004789c */ /* 0x000fe20003f6e870 */
[----:B------:R-:W-:Y:S01]  /*4840*/  UMOV UR13, UR16 ;  /* 0x00000010000d7c82 */ /* 0x000fe20008000000 */
[----:B------:R-:W-:Y:S01]  /*4850*/  UMOV UR12, UR14 ;  /* 0x0000000e000c7c82 */ /* 0x000fe20008000000 */
[----:B-1----:R-:W-:-:S04]  /*4860*/  SHF.L.U32 R0, R2, 0x1f, RZ ;  /* 0x0000001f02007819 */ /* 0x002fc800000006ff */
[----:B------:R1:W2:Y:S04]  /*4870*/  SYNCS.PHASECHK.TRANS64.TRYWAIT P1, [UR4], R0 ;  /* 0x00000000ff0075a7 */ /* 0x0002a80008021104 */
.L_x_83:
[----:B------:R-:W-:Y:S01]  /*4880*/  ULEA UR7, UR12, UR6, 0x3 ;  /* 0x000000060c077291 */ /* 0x000fe2000f8e18ff */
[----:B-12-4-:R-:W-:Y:S11]  /*4890*/  @P1 BRA `(.L_x_81) ;  /* 0x00000000000c1947 */ /* 0x016ff60003800000 */
[----:B------:R-:W-:Y:S04]  /*48a0*/  SHF.L.U32 R5, R2, 0x1f, RZ ;  /* 0x0000001f02057819 */ /* 0x000fe800000006ff */
[----:B------:R-:W2:Y:S02]  /*48b0*/  SYNCS.PHASECHK.TRANS64.TRYWAIT P0, [UR7], R5 ;  /* 0x00000005ff0075a7 */ /* 0x000ea40008001107 */
[----:B--2---:R-:W-:Y:S05]  /*48c0*/  @!P0 BRA `(.L_x_82) ;  /* 0x0000004c00b08947 */ /* 0x004fea0003800000 */
.L_x_81:
[----:B------:R-:W-:Y:S01]  /*48d0*/  UISETP.NE.AND UP0, UPT, UR13, URZ, UPT ;  /* 0x000000ff0d00728c */ /* 0x000fe2000bf05270 */
[----:B------:R-:W-:Y:S01]  /*48e0*/  PLOP3.LUT P1, PT, PT, PT, PT, 0x80, 0x8 ;  /* 0x000000000008781c */ /* 0x000fe20003f2f070 */
[----:B------:R-:W-:Y:S02]  /*48f0*/  UIADD3 UR14, UPT, UPT, UR12, 0x1, URZ ;  /* 0x000000010c0e7890 */ /* 0x000fe4000fffe0ff */
[----:B------:R-:W-:Y:S02]  /*4900*/  ULEA UR20, UR12, UR10, 0x8 ;  /* 0x0000000a0c147291 */ /* 0x000fe4000f8e40ff */
[----:B------:R-:W-:Y:S01]  /*4910*/  UISETP.NE.AND UP1, UPT, UR14, 0x22, UPT ;  /* 0x000000220e00788c */ /* 0x000fe2000bf25270 */
[----:B------:R-:W-:Y:S01]  /*4920*/  PLOP3.LUT P0, PT, PT, PT, UP0, 0x80, 0x8 ;  /* 0x000000000008781c */ /* 0x000fe20003f0f008 */
[----:B------:R-:W-:Y:S02]  /*4930*/  ULEA UR22, UR12, UR9, 0x7 ;  /* 0x000000090c167291 */ /* 0x000fe4000f8e38ff */
[----:B------:R-:W-:Y:S02]  /*4940*/  USEL UR11, URZ, 0x1, UP1 ;  /* 0x00000001ff0b7887 */ /* 0x000fe40008800000 */
[----:B------:R-:W-:Y:S01]  /*4950*/  USEL UR14, UR14, URZ, UP1 ;  /* 0x000000ff0e0e7287 */ /* 0x000fe20008800000 */
[----:B------:R-:W-:Y:S01]  /*4960*/  UMOV UR21, 0xc0004010 ;  /* 0xc000401000157882 */ /* 0x000fe20000000000 */
[----:B------:R-:W-:Y:S02]  /*4970*/  UMOV UR23, 0xc0004010 ;  /* 0xc000401000177882 */ /* 0x000fe40000000000 */
[----:B------:R-:W-:Y:S01]  /*4980*/  @UP0 ULEA UR4, UR14, UR6, 0x3 ;  /* 0x000000060e040291 */ /* 0x000fe2000f8e18ff */
[----:B------:R-:W-:Y:S01]  /*4990*/  LOP3.LUT R2, R2, UR11, RZ, 0x3c, !PT ;  /* 0x0000000b02027c12 */ /* 0x000fe2000f8e3cff */
[----:B------:R-:W-:Y:S02]  /*49a0*/  UIADD3 UR11, UPT, UPT, UR7, 0x110, URZ ;  /* 0x00000110070b7890 */ /* 0x000fe4000fffe0ff */
[----:B------:R-:W-:Y:S01]  /*49b0*/  UIADD3 UR7, UPT, UPT, UR13, 0x1, URZ ;  /* 0x000000010d077890 */ /* 0x000fe2000fffe0ff */
[----:B-1----:R-:W-:Y:S01]  /*49c0*/  @P0 SHF.L.U32 R0, R2, 0x1f, RZ ;  /* 0x0000001f02000819 */ /* 0x002fe200000006ff */
[----:B------:R-:W-:Y:S02]  /*49d0*/  UIADD3 UR13, UPT, UPT, UR13, -0x1, URZ ;  /* 0xffffffff0d0d7890 */ /* 0x000fe4000fffe0ff */
[----:B------:R-:W-:Y:S01]  /*49e0*/  UISETP.GT.U32.AND UP0, UPT, UR7, 0x1, UPT ;  /* 0x000000010700788c */ /* 0x000fe2000bf04070 */
[----:B------:R4:W1:Y:S01]  /*49f0*/  @P0 SYNCS.PHASECHK.TRANS64.TRYWAIT P1, [UR4], R0 ;  /* 0x00000000ff0005a7 */ /* 0x0008620008021104 */
[----:B------:R-:W-:Y:S11]  /*4a00*/  ELECT P0, URZ, PT ;  /* 0x0000000000ff782f */ /* 0x000ff60003800000 */
[----:B------:R-:W-:Y:S02]  /*4a10*/  @!UPT UIADD3 URZ, UPT, UPT, URZ, URZ, URZ ;  /* 0x000000fffffff290 */ /* 0x000fe4000fffe0ff */
[----:B-----5:R-:W-:Y:S01]  /*4a20*/  @P0 R2UR.BROADCAST UR4, R4 ;  /* 0x00000000040402ca */ /* 0x020fe200008e0000 */
[----:B------:R-:W-:Y:S11]  /*4a30*/  UMOV UR12, UR14 ;  /* 0x0000000e000c7c82 */ /* 0x000ff60008000000 */
[----:B------:R-:W-:Y:S01]  /*4a40*/  @!UPT UIADD3 URZ, UPT, UPT, URZ, URZ, URZ ;  /* 0x000000fffffff290 */ /* 0x000fe2000fffe0ff */
[----:B------:R4:W-:Y:S01]  /*4a50*/  UTCQMMA gdesc[UR22], gdesc[UR20], tmem[UR4], tmem[UR18], idesc[UR19], UP3 ;  /* 0x00ff1214160075ea */ /* 0x0009e20009800304 */
[----:B------:R-:W-:Y:S01]  /*4a60*/  UPLOP3.LUT UP3, UPT, UPT, UPT, UPT, 0x80, 0x8 ;  /* 0x000000000008789c */ /* 0x000fe20003f6f070 */
[----:B------:R4:W-:Y:S01]  /*4a70*/  UTCBAR [UR11], URZ ;  /* 0x000000ff0b0073e9 */ /* 0x0009e200080000ff */
[----:B------:R-:W-:Y:S09]  /*4a80*/  BRA.U UP0, `(.L_x_83) ;  /* 0xfffffffd007c7547 */ /* 0x000ff2000b83ffff */
.L_x_80:
[----:B------:R-:W-:Y:S01]  /*4a90*/  UIADD3 UR15, UPT, UPT, UR15, 0x1, URZ ;  /* 0x000000010f0f7890 */ /* 0x000fe2000fffe0ff */
[----:B------:R-:W-:Y:S01]  /*4aa0*/  LOP3.LUT R3, R3, 0x1, RZ, 0x3c, !PT ;  /* 0x0000000103037812 */ /* 0x000fe200078e3cff */
[----:B------:R-:W-:Y:S02]  /*4ab0*/  UIADD3 UR8, UPT, UPT, UR8, 0x260, URZ ;  /* 0x0000026008087890 */ /* 0x000fe4000fffe0ff */
[----:B------:R-:W-:-:S04]  /*4ac0*/  UISETP.NE.AND UP0, UPT, UR15, 0x2, UPT ;  /* 0x000000020f00788c */ /* 0x000fc8000bf05270 */
[----:B----4-:R-:W-:Y:S02]  /*4ad0*/  USEL UR4, URZ, 0x1, UP0 ;  /* 0x00000001ff047887 */ /* 0x010fe40008000000 */
[----:B------:R-:W-:Y:S01]  /*4ae0*/  USEL UR15, UR15, URZ, UP0 ;  /* 0x000000ff0f0f7287 */ /* 0x000fe20008000000 */
[----:B------:R2:W-:Y:S03]  /*4af0*/  UTCBAR [UR8], URZ ;  /* 0x000000ff080073e9 */ /* 0x0005e600080000ff */
[----:B------:R-:W-:Y:S01]  /*4b00*/  LOP3.LUT R8, R8, UR4, RZ, 0x3c, !PT ;  /* 0x0000000408087c12 */ /* 0x000fe2000f8e3cff */
[----:B------:R-:W-:Y:S07]  /*4b10*/  @P2 BRA `(.L_x_84) ;  /* 0xfffffff800f02947 */ /* 0x000fee000383ffff */
[----:B------:R-:W4:Y:S01]  /*4b20*/  S2UR UR4, SR_CgaCtaId ;  /* 0x00000000000479c3 */ /* 0x000f220000008800 */
[----:B------:R-:W-:Y:S01]  /*4b30*/  ELECT P0, URZ, PT ;  /* 0x0000000000ff782f */ /* 0x000fe20003800000 */
[----:B-1----:R-:W-:Y:S01]  /*4b40*/  IMAD.MOV.U32 R0, RZ, RZ, 0x1 ;  /* 0x00000001ff007424 */ /* 0x002fe200078e00ff */
[----:B------:R-:W-:Y:S01]  /*4b50*/  UIADD3 UR6, UPT, UPT, UR6, 0x270, URZ ;  /* 0x0000027006067890 */ /* 0x000fe2000fffe0ff */
[----:B------:R-:W-:Y:S01]  /*4b60*/  SHF.L.U32 R2, R8, 0x1f, RZ ;  /* 0x0000001f08027819 */ /* 0x000fe200000006ff */
[----:B------:R-:W-:-:S03]  /*4b70*/  UMOV UR5, 0x40 ;  /* 0x0000004000057882 */ /* 0x000fc60000000000 */
[----:B------:R-:W-:Y:S01]  /*4b80*/  UVIRTCOUNT.DEALLOC.SMPOOL 0x80 ;  /* 0x000000800000784c */ /* 0x000fe20000000000 */
[----:B----4-:R-:W-:Y:S02]  /*4b90*/  ULEA UR4, UR4, UR5, 0x18 ;  /* 0x0000000504047291 */ /* 0x010fe4000f8ec0ff */
[----:B------:R-:W-:-:S07]  /*4ba0*/  ULEA UR5, UR15, UR6, 0x3 ;  /* 0x000000060f057291 */ /* 0x000fce000f8e18ff */
[----:B------:R1:W-:Y:S02]  /*4bb0*/  @P0 STS.U8 [UR4+0x1c], R0 ;  /* 0x00001c00ff000988 */ /* 0x0003e40008000004 */
[----:B------:R-:W4:Y:S02]  /*4bc0*/  SYNCS.PHASECHK.TRANS64.TRYWAIT P0, [UR5], R2 ;  /* 0x00000002ff0075a7 */ /* 0x000f240008001105 */
[----:B-1--4-:R-:W-:Y:S05]  /*4bd0*/  @!P0 BRA `(.L_x_85) ;  /* 0x0000004c00048947 */ /* 0x012fea0003800000 */
.L_x_209:
[----:B------:R-:W-:-:S04]  /*4be0*/  UIADD3 UR7, UPT, UPT, UR15, 0x1, URZ ;  /* 0x000000010f077890 */ /* 0x000fc8000fffe0ff */
[----:B------:R-:W-:-:S04]  /*4bf0*/  UISETP.NE.AND UP0, UPT, UR7, 0x2, UPT ;  /* 0x000000020700788c */ /* 0x000fc8000bf05270 */
[----:B------:R-:W-:Y:S02]  /*4c00*/  USEL UR5, URZ, 0x1, UP0 ;  /* 0x00000001ff057887 */ /* 0x000fe40008000000 */
[----:B------:R-:W-:-:S04]  /*4c10*/  USEL UR7, UR7, URZ, UP0 ;  /* 0x000000ff07077287 */ /* 0x000fc80008000000 */
[----:B------:R-:W-:Y:S01]  /*4c20*/  ULEA UR7, UR7, UR6, 0x3 ;  /* 0x0000000607077291 */ /* 0x000fe2000f8e18ff */
[----:B-1----:R-:W-:-:S04]  /*4c30*/  LOP3.LUT R2, R8, UR5, RZ, 0x3c, !PT ;  /* 0x0000000508027c12 */ /* 0x002fc8000f8e3cff */
[----:B------:R-:W-:-:S04]  /*4c40*/  SHF.L.U32 R2, R2, 0x1f, RZ ;  /* 0x0000001f02027819 */ /* 0x000fc800000006ff */
[----:B------:R-:W1:Y:S02]  /*4c50*/  SYNCS.PHASECHK.TRANS64.TRYWAIT P0, [UR7], R2 ;  /* 0x00000002ff0075a7 */ /* 0x000e640008001107 */
[----:B-1----:R-:W-:Y:S05]  /*4c60*/  @!P0 BRA `(.L_x_86) ;  /* 0x0000004800f88947 */ /* 0x002fea0003800000 */
.L_x_211:
[----:B------:R-:W-:Y:S01]  /*4c70*/  NOP ;  /* 0x0000000000007918 */ /* 0x000fe20000000000 */
[----:B-1----:R-:W1:Y:S01]  /*4c80*/  LDS R0, [UR4+0x14] ;  /* 0x00001404ff007984 */ /* 0x002e620008000800 */
[----:B------:R-:W-:Y:S01]  /*4c90*/  LOP3.LUT R3, R9, 0xffff, RZ, 0xc0, !PT ;  /* 0x0000ffff09037812 */ /* 0x000fe200078ec0ff */
[----:B------:R-:W-:-:S03]  /*4ca0*/  IMAD.MOV.U32 R2, RZ, RZ, 0xffff ;  /* 0x0000ffffff027424 */ /* 0x000fc600078e00ff */
[----:B------:R-:W-:-:S04]  /*4cb0*/  SHF.R.U32.HI R3, RZ, 0x5, R3 ;  /* 0x00000005ff037819 */ /* 0x000fc80000011603 */
[----:B------:R-:W-:-:S04]  /*4cc0*/  SHF.L.U32 R2, R2, R3, RZ ;  /* 0x0000000302027219 */ /* 0x000fc800000006ff */
[----:B-1----:R-:W-:-:S04]  /*4cd0*/  LOP3.LUT R0, R0, R2, RZ, 0xc0, !PT ;  /* 0x0000000200007212 */ /* 0x002fc800078ec0ff */
[----:B------:R-:W-:Y:S01]  /*4ce0*/  ISETP.NE.AND P0, PT, R0, R2, PT ;  /* 0x000000020000720c */ /* 0x000fe20003f05270 */
[----:B------:R-:W-:-:S05]  /*4cf0*/  IMAD.MOV.U32 R0, RZ, RZ, 0x1 ;  /* 0x00000001ff007424 */ /* 0x000fca00078e00ff */
[----:B------:R-:W-:-:S07]  /*4d00*/  SHF.L.U32 R0, R0, R3, RZ ;  /* 0x0000000300007219 */ /* 0x000fce00000006ff */
[----:B------:R-:W-:Y:S05]  /*4d10*/  @P0 BRA `(.L_x_87) ;  /* 0x00000000005c0947 */ /* 0x000fea0003800000 */
[----:B------:R-:W1:Y:S02]  /*4d20*/  LDS R3, [UR4+0x18] ;  /* 0x00001804ff037984 */ /* 0x000e640008000800 */
[----:B-1----:R-:W-:-:S04]  /*4d30*/  LOP3.LUT R3, R3, R0, RZ, 0xc0, !PT ;  /* 0x0000000003037212 */ /* 0x002fc800078ec0ff */
[----:B------:R-:W-:-:S13]  /*4d40*/  ISETP.NE.AND P0, PT, R3, R0, PT ;  /* 0x000000000300720c */ /* 0x000fda0003f05270 */
[----:B------:R-:W-:Y:S05]  /*4d50*/  @P0 BRA `(.L_x_88) ;  /* 0x0000000000400947 */ /* 0x000fea0003800000 */
[----:B--2---:R-:W-:Y:S01]  /*4d60*/  R2UR UR8, R2 ;  /* 0x00000000020872ca */ /* 0x004fe200000e0000 */
[----:B------:R-:W1:Y:S01]  /*4d70*/  S2R R3, SR_LANEID ;  /* 0x0000000000037919 */ /* 0x000e620000000000 */
[----:B------:R-:W-:Y:S01]  /*4d80*/  LOP3.LUT R0, RZ, R0, RZ, 0x33, !PT ;  /* 0x00000000ff007212 */ /* 0x000fe200078e33ff */
[----:B------:R-:W-:Y:S02]  /*4d90*/  VOTEU.ANY UR7, UPT, PT ;  /* 0x0000000000077886 */ /* 0x000fe400038e0100 */
[----:B------:R-:W-:Y:S01]  /*4da0*/  UFLO.U32 UR7, UR7 ;  /* 0x00000007000772bd */ /* 0x000fe200080e0000 */
[----:B------:R-:W2:Y:S07]  /*4db0*/  REDUX UR5, R0 ;  /* 0x00000000000573c4 */ /* 0x000eae0000000000 */
[----:B------:R-:W-:-:S06]  /*4dc0*/  ULOP3.LUT UR8, URZ, UR8, URZ, 0x33, !UPT ;  /* 0x00000008ff087292 */ /* 0x000fcc000f8e33ff */
[----:B------:R-:W-:-:S04]  /*4dd0*/  IMAD.U32 R2, RZ, RZ, UR8 ;  /* 0x00000008ff027e24 */ /* 0x000fc8000f8e00ff */
[----:B------:R-:W4:Y:S02]  /*4de0*/  REDUX UR6, R2 ;  /* 0x00000000020673c4 */ /* 0x000f240000000000 */
[----:B------:R1:W-:Y:S01]  /*4df0*/  UTCATOMSWS.AND URZ, UR8 ;  /* 0x0000000800ff79e3 */ /* 0x0003e20008000000 */
[----:B--2---:R-:W-:Y:S01]  /*4e00*/  IMAD.U32 R0, RZ, RZ, UR5 ;  /* 0x00000005ff007e24 */ /* 0x004fe2000f8e00ff */
[----:B-1----:R-:W-:Y:S01]  /*4e10*/  ISETP.EQ.U32.AND P0, PT, R3, UR7, PT ;  /* 0x0000000703007c0c */ /* 0x002fe2000bf02070 */
[----:B----4-:R-:W-:-:S12]  /*4e20*/  IMAD.U32 R2, RZ, RZ, UR6 ;  /* 0x00000006ff027e24 */ /* 0x010fd8000f8e00ff */
[----:B------:R1:W-:Y:S04]  /*4e30*/  @P0 ATOMS.AND RZ, [UR4+0x14], R2 ;  /* 0x00001402ffff098c */ /* 0x0003e8000a800004 */
[----:B------:R1:W-:Y:S01]  /*4e40*/  @P0 ATOMS.AND RZ, [UR4+0x18], R0 ;  /* 0x00001800ffff098c */ /* 0x0003e2000a800004 */
[----:B------:R-:W-:Y:S05]  /*4e50*/  BRA `(.L_x_89) ;  /* 0x0000000000147947 */ /* 0x000fea0003800000 */
.L_x_88:
[----:B------:R-:W-:Y:S02]  /*4e60*/  MOV R2, 0x4e80 ;  /* 0x00004e8000027802 */ /* 0x000fe40000000f00 */
[----:B--23-5:R-:W-:Y:S05]  /*4e70*/  CALL.REL.NOINC `($__internal_0_$__cuda_sm10x_tcgen05_guardrail_trap_col_being_dealloced_not_returned_by_alloc) ;  /* 0x0000004c00587944 */ /* 0x02cfea0003c00000 */
[----:B------:R-:W-:Y:S05]  /*4e80*/  BRA `(.L_x_89) ;  /* 0x0000000000087947 */ /* 0x000fea0003800000 */
.L_x_87:
[----:B------:R-:W-:Y:S02]  /*4e90*/  MOV R2, 0x4eb0 ;  /* 0x00004eb000027802 */ /* 0x000fe40000000f00 */
[----:B--23-5:R-:W-:Y:S05]  /*4ea0*/  CALL.REL.NOINC `($__internal_2_$__cuda_sm10x_tcgen05_guardrail_trap_unallocated_columns_being_dealloced) ;  /* 0x0000004c00647944 */ /* 0x02cfea0003c00000 */
.L_x_89:
[----:B------:R-:W-:Y:S01]  /*4eb0*/  NOP ;  /* 0x0000000000007918 */ /* 0x000fe20000000000 */
[----:B------:R-:W-:Y:S05]  /*4ec0*/  EXIT ;  /* 0x000000000000794d */ /* 0x000fea0003800000 */
.L_x_73:
[----:B------:R-:W-:-:S09]  /*4ed0*/  UISETP.NE.OR UP2, UPT, UR8, 0x3, !UP2 ;  /* 0x000000030800788c */ /* 0x000fd2000d745670 */
[----:B------:R-:W-:Y:S05]  /*4ee0*/  BRA.U UP2, `(.L_x_90) ;  /* 0x0000000d027c7547 */ /* 0x000fea000b800000 */
[----:B------:R-:W1:Y:S01]  /*4ef0*/  LDC.64 R28, c[0x0][0x988] ;  /* 0x00026200ff1c7b82 */ /* 0x000e620000000a00 */
[----:B------:R-:W2:Y:S01]  /*4f00*/  LDCU.64 UR8, c[0x0][0x888] ;  /* 0x00011100ff0877ac */ /* 0x000ea20008000a00 */
[----:B------:R-:W-:Y:S02]  /*4f10*/  IMAD.MOV.U32 R32, RZ, RZ, 0x1 ;  /* 0x00000001ff207424 */ /* 0x000fe400078e00ff */
[----:B------:R-:W-:Y:S01]  /*4f20*/  IMAD.MOV.U32 R31, RZ, RZ, RZ ;  /* 0x000000ffff1f7224 */ /* 0x000fe200078e00ff */
[----:B------:R-:W4:Y:S03]  /*4f30*/  LDCU.64 UR4, c[0x0][0x890] ;  /* 0x00011200ff0477ac */ /* 0x000f260008000a00 */
[----:B------:R-:W3:Y:S01]  /*4f40*/  LDC.64 R22, c[0x0][0x980] ;  /* 0x00026000ff167b82 */ /* 0x000ee20000000a00 */
[----:B------:R-:W-:Y:S01]  /*4f50*/  UMOV UR22, 0x400 ;  /* 0x0000040000167882 */ /* 0x000fe20000000000 */
[----:B------:R-:W-:-:S02]  /*4f60*/  UPLOP3.LUT UP1, UPT, UPT, UPT, UPT, 0x40, 0x4 ;  /* 0x000000000004789c */ /* 0x000fc40003f2e870 */
[----:B------:R-:W-:-:S04]  /*4f70*/  ULEA UR22, UR45, UR22, 0x18 ;  /* 0x000000162d167291 */ /* 0x000fc8000f8ec0ff */
[----:B------:R-:W3:Y:S01]  /*4f80*/  LDC R0, c[0x0][0xb30] ;  /* 0x0002cc00ff007b82 */ /* 0x000ee20000000800 */
[----:B------:R-:W-:Y:S02]  /*4f90*/  UIADD3 UR23, UPT, UPT, UR22, 0x228, URZ ;  /* 0x0000022816177890 */ /* 0x000fe4000fffe0ff */
[----:B--2---:R-:W-:Y:S02]  /*4fa0*/  UISETP.NE.U32.AND UP4, UPT, UR8, URZ, UPT ;  /* 0x000000ff0800728c */ /* 0x004fe4000bf85070 */
[----:B------:R-:W-:Y:S02]  /*4fb0*/  UIADD3 UR15, UPT, UPT, UR22, 0x258, URZ ;  /* 0x00000258160f7890 */ /* 0x000fe4000fffe0ff */
[----:B----4-:R-:W-:Y:S01]  /*4fc0*/  UISETP.NE.U32.AND UP5, UPT, UR4, URZ, UPT ;  /* 0x000000ff0400728c */ /* 0x010fe2000bfa5070 */
[----:B------:R-:W2:Y:S01]  /*4fd0*/  LDC R30, c[0x0][0x370] ;  /* 0x0000dc00ff1e7b82 */ /* 0x000ea20000000800 */
[C---:B-1----:R-:W-:Y:S01]  /*4fe0*/  ISETP.NE.AND P0, PT, R29.reuse, 0x1, PT ;  /* 0x000000011d00780c */ /* 0x042fe20003f05270 */
[----:B------:R-:W-:Y:S01]  /*4ff0*/  UIADD3 UR17, UPT, UPT, UR22, 0x220, URZ ;  /* 0x0000022016117890 */ /* 0x000fe2000fffe0ff */
[----:B------:R-:W-:Y:S01]  /*5000*/  R2UR UR7, R29 ;  /* 0x000000001d0772ca */ /* 0x000fe200000e0000 */
[----:B------:R-:W-:Y:S01]  /*5010*/  IMAD.MOV.U32 R29, RZ, RZ, 0x1000 ;  /* 0x00001000ff1d7424 */ /* 0x000fe200078e00ff */
[----:B------:R-:W-:-:S02]  /*5020*/  UPRMT UR23, UR45, 0x654, UR23 ;  /* 0x000006542d177896 */ /* 0x000fc40008000017 */
[----:B------:R-:W-:Y:S01]  /*5030*/  UISETP.NE.AND.EX UP4, UPT, UR9, URZ, UPT, UP4 ;  /* 0x000000ff0900728c */ /* 0x000fe2000bf85340 */
[----:B------:R-:W1:Y:S01]  /*5040*/  LDC R3, c[0x0][0xb0c] ;  /* 0x0002c300ff037b82 */ /* 0x000e620000000800 */
[----:B---3--:R-:W-:Y:S01]  /*5050*/  R2UR UR14, R22 ;  /* 0x00000000160e72ca */ /* 0x008fe200000e0000 */
[----:B------:R-:W-:Y:S02]  /*5060*/  UPRMT UR15, URZ, 0x654, UR15 ;  /* 0x00000654ff0f7896 */ /* 0x000fe4000800000f */
[----:B------:R-:W-:Y:S02]  /*5070*/  UPRMT UR45, UR45, 0x654, UR17 ;  /* 0x000006542d2d7896 */ /* 0x000fe40008000011 */
[----:B------:R-:W-:Y:S02]  /*5080*/  UISETP.NE.AND.EX UP5, UPT, UR5, URZ, UPT, UP5 ;  /* 0x000000ff0500728c */ /* 0x000fe4000bfa5350 */
[----:B------:R-:W3:Y:S01]  /*5090*/  LDC R15, c[0x0][0xb20] ;  /* 0x0002c800ff0f7b82 */ /* 0x000ee20000000800 */
[----:B------:R-:W-:Y:S01]  /*50a0*/  ISETP.NE.AND P1, PT, R0, 0x1, PT ;  /* 0x000000010000780c */ /* 0x000fe20003f25270 */
[----:B------:R-:W-:-:S06]  /*50b0*/  VOTEU.ANY UP3, P0 ;  /* 0x0000000000ff7886 */ /* 0x000fcc0000060100 */
[----:B------:R-:W4:Y:S08]  /*50c0*/  LDC.64 R34, c[0x0][0x348] ;  /* 0x0000d200ff227b82 */ /* 0x000f300000000a00 */
[----:B------:R-:W1:Y:S08]  /*50d0*/  LDC.64 R18, c[0x0][0xb10] ;  /* 0x0002c400ff127b82 */ /* 0x000e700000000a00 */
[----:B------:R-:W1:Y:S08]  /*50e0*/  LDC.64 R6, c[0x0][0xb18] ;  /* 0x0002c600ff067b82 */ /* 0x000e700000000a00 */
[----:B------:R-:W1:Y:S08]  /*50f0*/  LDC.64 R4, c[0x0][0xb28] ;  /* 0x0002ca00ff047b82 */ /* 0x000e700000000a00 */
[----:B------:R-:W1:Y:S08]  /*5100*/  LDC.64 R20, c[0x0][0x990] ;  /* 0x00026400ff147b82 */ /* 0x000e700000000a00 */
[----:B--23--:R-:W1:Y:S02]  /*5110*/  LDC R16, c[0x0][0x374] ;  /* 0x0000dd00ff107b82 */ /* 0x00ce640000000800 */
.L_x_99:
[----:B------:R-:W-:Y:S04]  /*5120*/  SHF.L.U32 R2, R31, 0x1f, RZ ;  /* 0x0000001f1f027819 */ /* 0x000fe800000006ff */
[----:B--2---:R-:W2:Y:S02]  /*5130*/  SYNCS.PHASECHK.TRANS64.TRYWAIT P0, [UR22+0x250], R2 ;  /* 0x00025002ff0075a7 */ /* 0x004ea40008001116 */
[----:B--2---:R-:W-:Y:S05]  /*5140*/  @!P0 BRA `(.L_x_91) ;  /* 0x0000004400d88947 */ /* 0x004fea0003800000 */
.L_x_213:
[----:B------:R-:W3:Y:S01]  /*5150*/  LDS.128 R24, [UR22+0x290] ;  /* 0x00029016ff187984 */ /* 0x000ee20008000c00 */
[----:B------:R-:W-:Y:S01]  /*5160*/  ISETP.GE.AND P0, PT, R40, 0x1, PT ;  /* 0x000000012800780c */ /* 0x000fe20003f06270 */
[----:B------:R-:W-:Y:S01]  /*5170*/  @!PT LDS RZ, [RZ] ;  /* 0x00000000fffff984 */ /* 0x000fe20000000800 */
[----:B------:R-:W-:Y:S01]  /*5180*/  @!PT LDS RZ, [RZ] ;  /* 0x00000000fffff984 */ /* 0x000fe20000000800 */
[----:B------:R-:W-:Y:S01]  /*5190*/  @!PT LDS RZ, [RZ] ;  /* 0x00000000fffff984 */ /* 0x000fe20000000800 */
[----:B------:R-:W-:Y:S01]  /*51a0*/  @!PT LDS RZ, [RZ] ;  /* 0x00000000fffff984 */ /* 0x000fe20000000800 */
[----:B------:R1:W-:Y:S06]  /*51b0*/  MEMBAR.ALL.CTA ;  /* 0x0000000000007992 */ /* 0x0003ec0000008000 */
[----:B-1----:R-:W1:Y:S02]  /*51c0*/  FENCE.VIEW.ASYNC.S ;  /* 0x00000000000073c6 */ /* 0x002e640000000000 */
[----:B-1----:R-:W-:Y:S01]  /*51d0*/  SYNCS.ARRIVE.TRANS64.RED.A1T0 RZ, [UR15], RZ ;  /* 0x000000ffffff79a7 */ /* 0x002fe2000810040f */
[----:B---3--:R-:W-:Y:S11]  /*51e0*/  LOP3.LUT P3, RZ, R26, 0x1, RZ, 0xc0, !PT ;  /* 0x000000011aff7812 */ /* 0x008ff6000786c0ff */
[----:B------:R-:W-:Y:S02]  /*51f0*/  @!UPT UIADD3 URZ, UPT, UPT, URZ, URZ, URZ ;  /* 0x000000fffffff290 */ /* 0x000fe4000fffe0ff */
[----:B------:R-:W-:Y:S02]  /*5200*/  @P3 MOV R11, R24 ;  /* 0x00000018000b3202 */ /* 0x000fe40000000f00 */
[----:B------:R-:W-:Y:S01]  /*5210*/  @P3 LOP3.LUT R10, R25, 0xffff, RZ, 0xc0, !PT ;  /* 0x0000ffff190a3812 */ /* 0x000fe200078ec0ff */
[----:B------:R-:W-:Y:S06]  /*5220*/  @!P0 BRA `(.L_x_92) ;  /* 0x0000000000a48947 */ /* 0x000fec0003800000 */
[----:B--2---:R-:W-:Y:S01]  /*5230*/  IMAD.HI.U32 R0, R16, R7, RZ ;  /* 0x0000000710007227 */ /* 0x004fe200078e00ff */
[----:B------:R-:W-:Y:S02]  /*5240*/  ISETP.NE.AND P0, PT, R6, 0x1, PT ;  /* 0x000000010600780c */ /* 0x000fe40003f05270 */
[----:B------:R-:W-:Y:S01]  /*5250*/  ISETP.NE.AND P2, PT, R40, 0x1, PT ;  /* 0x000000012800780c */ /* 0x000fe20003f45270 */
[----:B------:R-:W-:Y:S01]  /*5260*/  IMAD.HI.U32 R9, R30, R18, RZ ;  /* 0x000000121e097227 */ /* 0x000fe200078e00ff */
[----:B------:R-:W-:Y:S02]  /*5270*/  SHF.R.U32.HI R0, RZ, R15, R0 ;  /* 0x0000000fff007219 */ /* 0x000fe40000011600 */
[----:B------:R-:W-:Y:S01]  /*5280*/  ISETP.NE.AND P4, PT, R3, 0x1, PT ;  /* 0x000000010300780c */ /* 0x000fe20003f85270 */
[----:B------:R-:W-:Y:S01]  /*5290*/  IMAD.HI.U32 R13, R10, R7, RZ ;  /* 0x000000070a0d7227 */ /* 0x000fe200078e00ff */
[----:B------:R-:W-:Y:S02]  /*52a0*/  SHF.R.U32.HI R9, RZ, R19, R9 ;  /* 0x00000013ff097219 */ /* 0x000fe40000011609 */
[----:B------:R-:W-:Y:S01]  /*52b0*/  SEL R0, R16, R0, !P0 ;  /* 0x0000000010007207 */ /* 0x000fe20004000000 */
[----:B------:R-:W-:Y:S01]  /*52c0*/  IMAD.HI.U32 R12, R11, R18, RZ ;  /* 0x000000120b0c7227 */ /* 0x000fe200078e00ff */
[----:B------:R-:W-:Y:S03]  /*52d0*/  SEL R9, R30, R9, !P4 ;  /* 0x000000091e097207 */ /* 0x000fe60006000000 */
[-C--:B------:R-:W-:Y:S01]  /*52e0*/  IMAD.HI.U32 R8, R0, R4.reuse, RZ ;  /* 0x0000000400087227 */ /* 0x080fe200078e00ff */
[----:B------:R-:W-:Y:S03]  /*52f0*/  SHF.R.U32.HI R12, RZ, R19, R12 ;  /* 0x00000013ff0c7219 */ /* 0x000fe6000001160c */
[----:B------:R-:W-:Y:S01]  /*5300*/  IMAD.HI.U32 R2, R9, R4, RZ ;  /* 0x0000000409027227 */ /* 0x000fe200078e00ff */
[----:B------:R-:W-:Y:S02]  /*5310*/  @P2 SHF.R.U32.HI R0, RZ, R5, R8 ;  /* 0x00000005ff002219 */ /* 0x000fe40000011608 */
[----:B------:R-:W-:Y:S02]  /*5320*/  SHF.R.U32.HI R8, RZ, R15, R13 ;  /* 0x0000000fff087219 */ /* 0x000fe4000001160d */
[----:B------:R-:W-:Y:S01]  /*5330*/  @P2 SHF.R.U32.HI R9, RZ, R5, R2 ;  /* 0x00000005ff092219 */ /* 0x000fe20000011602 */
[----:B------:R-:W-:Y:S01]  /*5340*/  IMAD R0, R40, R0, RZ ;  /* 0x0000000028007224 */ /* 0x000fe200078e02ff */
[----:B------:R-:W-:Y:S02]  /*5350*/  SEL R8, R10, R8, !P0 ;  /* 0x000000080a087207 */ /* 0x000fe40004000000 */
[----:B------:R-:W-:Y:S01]  /*5360*/  SEL R2, R11, R12, !P4 ;  /* 0x0000000c0b027207 */ /* 0x000fe20006000000 */
[----:B------:R-:W-:Y:S01]  /*5370*/  IMAD R12, R40, R9, RZ ;  /* 0x00000009280c7224 */ /* 0x000fe200078e02ff */
[C---:B------:R-:W-:Y:S01]  /*5380*/  ISETP.GE.AND P0, PT, R8.reuse, R0, PT ;  /* 0x000000000800720c */ /* 0x040fe20003f06270 */
[----:B------:R-:W-:Y:S03]  /*5390*/  IMAD.HI.U32 R0, R8, R4, RZ ;  /* 0x0000000408007227 */ /* 0x000fe600078e00ff */
[----:B------:R-:W-:Y:S02]  /*53a0*/  ISETP.GE.OR P0, PT, R2, R12, P0 ;  /* 0x0000000c0200720c */ /* 0x000fe40000706670 */
[-C--:B------:R-:W-:Y:S04]  /*53b0*/  SHF.R.U32.HI R0, RZ, R5.reuse, R0 ;  /* 0x00000005ff007219 */ /* 0x080fe80000011600 */
[----:B------:R-:W-:Y:S05]  /*53c0*/  SEL R13, R8, R0, !P2 ;  /* 0x00000000080d7207 */ /* 0x000fea0005000000 */
[----:B------:R-:W-:Y:S02]  /*53d0*/  IMAD.MOV R12, RZ, RZ, -R13 ;  /* 0x000000ffff0c7224 */ /* 0x000fe400078e0a0d */
[----:B------:R-:W-:Y:S04]  /*53e0*/  @!P0 IMAD.HI.U32 R0, R2, R4, RZ ;  /* 0x0000000402008227 */ /* 0x000fe800078e00ff */
[----:B------:R-:W-:Y:S01]  /*53f0*/  IMAD R12, R40, R12, R8 ;  /* 0x0000000c280c7224 */ /* 0x000fe200078e0208 */
[----:B------:R-:W-:Y:S04]  /*5400*/  @!P0 SHF.R.U32.HI R0, RZ, R5, R0 ;  /* 0x00000005ff008219 */ /* 0x000fe80000011600 */
[----:B------:R-:W-:Y:S04]  /*5410*/  @!P0 SEL R0, R2, R0, !P2 ;  /* 0x0000000002008207 */ /* 0x000fe80005000000 */
[----:B------:R-:W-:Y:S01]  /*5420*/  @!P0 IADD3 R13, PT, PT, R13, -R0, RZ ;  /* 0x800000000d0d8210 */ /* 0x000fe20007ffe0ff */
[----:B------:R-:W-:Y:S01]  /*5430*/  @!P0 IMAD R0, R9, R12, R0 ;  /* 0x0000000c09008224 */ /* 0x000fe200078e0200 */
[----:B------:R-:W-:Y:S01]  /*5440*/  IADD3 R9, PT, PT, -R8, RZ, RZ ;  /* 0x000000ff08097210 */ /* 0x000fe20007ffe1ff */
[--C-:B------:R-:W-:Y:S02]  /*5450*/  IMAD.MOV R12, RZ, RZ, -R2.reuse ;  /* 0x000000ffff0c7224 */ /* 0x100fe400078e0a02 */
[----:B------:R-:W-:Y:S02]  /*5460*/  @!P0 IMAD R8, R13, R40, R2 ;  /* 0x000000280d088224 */ /* 0x000fe400078e0202 */
[----:B------:R-:W-:Y:S02]  /*5470*/  @!P0 IMAD.MOV.U32 R2, RZ, RZ, R0 ;  /* 0x000000ffff028224 */ /* 0x000fe400078e0000 */
[----:B------:R-:W-:Y:S02]  /*5480*/  IMAD R11, R3, R12, R11 ;  /* 0x0000000c030b7224 */ /* 0x000fe400078e020b */
[----:B------:R-:W-:Y:S02]  /*5490*/  IMAD R10, R6, R9, R10 ;  /* 0x00000009060a7224 */ /* 0x000fe400078e020a */
[----:B------:R-:W-:Y:S02]  /*54a0*/  IMAD R11, R2, R3, R11 ;  /* 0x00000003020b7224 */ /* 0x000fe400078e020b */
[----:B------:R-:W-:Y:S02]  /*54b0*/  IMAD R10, R8, R6, R10 ;  /* 0x00000006080a7224 */ /* 0x000fe400078e020a */
.L_x_92:
[----:B------:R-:W-:Y:S05]  /*54c0*/  BRA.U UP1, `(.L_x_93) ;  /* 0x0000000101107547 */ /* 0x000fea000b800000 */
[----:B--2---:R-:W-:Y:S04]  /*54d0*/  MOV R2, UR6 ;  /* 0x0000000600027c02 */ /* 0x004fe80008000f00 */
[----:B------:R-:W-:Y:S04]  /*54e0*/  SHF.L.U32 R2, R2, 0x1f, RZ ;  /* 0x0000001f02027819 */ /* 0x000fe800000006ff */
[----:B------:R-:W1:Y:S02]  /*54f0*/  SYNCS.PHASECHK.TRANS64.TRYWAIT P0, [UR22+0x248], R2 ;  /* 0x00024802ff0075a7 */ /* 0x000e640008001116 */
[----:B-1----:R-:W-:Y:S05]  /*5500*/  @!P0 BRA `(.L_x_94) ;  /* 0x0000004400008947 */ /* 0x002fea0003800000 */
.L_x_93:
[----:B------:R-:W-:Y:S02]  /*5510*/  R2UR UR18, R14 ;  /* 0x000000000e1272ca */ /* 0x000fe400000e0000 */
[----:B------:R-:W-:Y:S02]  /*5520*/  ISETP.NE.U32.AND P0, PT, RZ, UR4, PT ;  /* 0x00000004ff007c0c */ /* 0x000fe4000bf05070 */
[----:B------:R-:W-:Y:S02]  /*5530*/  SHF.L.U32 R14, R32, 0x1f, RZ ;  /* 0x0000001f200e7819 */ /* 0x000fe400000006ff */
[----:B------:R-:W-:Y:S07]  /*5540*/  ISETP.NE.AND.EX P0, PT, RZ, UR5, PT, P0 ;  /* 0x00000005ff007c0c */ /* 0x000fee000bf05300 */
[----:B------:R-:W-:Y:S01]  /*5550*/  USHF.L.U32 UR18, UR18, 0x7, URZ ;  /* 0x0000000712127899 */ /* 0x000fe200080006ff */
[----:B------:R-:W-:Y:S11]  /*5560*/  BRA.U !UP5, `(.L_x_95) ;  /* 0x000000010d347547 */ /* 0x000ff6000b800000 */
[----:B------:R-:W-:Y:S01]  /*5570*/  UPLOP3.LUT UP0, UPT, UPT, UPT, UP4, 0x80, 0x8 ;  /* 0x000000000008789c */ /* 0x000fe20003f0f040 */
[----:B-12---:R-:W-:Y:S02]  /*5580*/  HFMA2 R0, -RZ, RZ, 0, 5.9604644775390625e-08 ;  /* 0x00000001ff007431 */ /* 0x006fe400000001ff */
[----:B------:R-:W-:Y:S03]  /*5590*/  IMAD.MOV.U32 R102, RZ, RZ, 0x1 ;  /* 0x00000001ff667424 */ /* 0x000fe600078e00ff */
[----:B------:R-:W-:Y:S05]  /*55a0*/  PLOP3.LUT P2, PT, PT, PT, UP0, 0x80, 0x8 ;  /* 0x000000000008781c */ /* 0x000fea0003f4f008 */
[----:B------:R-:W1:Y:S01]  /*55b0*/  @UP0 LDCU.64 UR10, c[0x0][0x888] ;  /* 0x00011100ff0a07ac */ /* 0x000e620008000a00 */
[----:B------:R-:W-:Y:S07]  /*55c0*/  @UP0 UIMAD UR8, UR56, UR4, URZ ;  /* 0x00000004380802a4 */ /* 0x000fee000f8e02ff */
[----:B------:R-:W-:Y:S01]  /*55d0*/  @!P2 PRMT R102, R0, 0x7610, R102 ;  /* 0x000076100066a816 */ /* 0x000fe20000000066 */
[----:B-1----:R-:W-:Y:S03]  /*55e0*/  @UP0 UIMAD.WIDE UR10, UR8, 0x4, UR10 ;  /* 0x00000004080a08a5 */ /* 0x002fe6000f8e020a */
[----:B------:R-:W1:Y:S03]  /*55f0*/  @!UP0 LDCU UR8, c[0x0][0x880] ;  /* 0x00011000ff0887ac */ /* 0x000e660008000800 */
[----:B------:R-:W-:Y:S01]  /*5600*/  IMAD.U32 R8, RZ, RZ, UR10 ;  /* 0x0000000aff087e24 */ /* 0x000fe2000f8e00ff */
[----:B------:R-:W-:Y:S05]  /*5610*/  MOV R9, UR11 ;  /* 0x0000000b00097c02 */ /* 0x000fea0008000f00 */
[----:B-----5:R3:W5:Y:S02]  /*5620*/  @P2 LDG.E R49, desc[UR48][R8.64] ;  /* 0x0000003008312981 */ /* 0x020764000c1e1900 */
[----:B-1-3--:R-:W-:Y:S07]  /*5630*/  @!P2 IMAD.U32 R49, RZ, RZ, UR8 ;  /* 0x00000008ff31ae24 */ /* 0x00afee000f8e00ff */
.L_x_95:
[----:B-----5:R-:W-:Y:S01]  /*5640*/  @!P0 FSETP.EQ.AND P4, PT, R49, RZ, PT ;  /* 0x000000ff3100820b */ /* 0x020fe20003f82000 */
[----:B------:R-:W-:Y:S01]  /*5650*/  @!UPT UIADD3 URZ, UPT, UPT, URZ, URZ, URZ ;  /* 0x000000fffffff290 */ /* 0x000fe2000fffe0ff */
[----:B------:R-:W-:Y:S11]  /*5660*/  @!P0 BRA `(.L_x_96) ;  /* 0x0000000000148947 */ /* 0x000ff60003800000 */
[----:B------:R-:W-:Y:S02]  /*5670*/  LOP3.LUT P0, RZ, R102, 0xff, RZ, 0xc0, !PT ;  /* 0x000000ff66ff7812 */ /* 0x000fe4000780c0ff */
[----:B------:R-:W-:Y:S04]  /*5680*/  PLOP3.LUT P4, PT, PT, PT, UP0, 0x80, 0x8 ;  /* 0x000000000008781c */ /* 0x000fe80003f8f008 */
[----:B------:R-:W-:Y:S07]  /*5690*/  PLOP3.LUT P4, PT, P4, PT, PT, 0x8, 0x80 ;  /* 0x000000000080781c */ /* 0x000fee000278e170 */
[----:B------:R-:W-:Y:S11]  /*56a0*/  @P0 FSETP.EQ.AND P4, PT, R49, RZ, PT ;  /* 0x000000ff3100020b */ /* 0x000ff60003f82000 */
[----:B------:R-:W-:Y:S02]  /*56b0*/  @!UPT UIADD3 URZ, UPT, UPT, URZ, URZ, URZ ;  /* 0x000000fffffff290 */ /* 0x000fe4000fffe0ff */
.L_x_96:
[----:B------:R-:W-:Y:S01]  /*56c0*/  ISETP.NE.AND P0, PT, R22, 0x1, PT ;  /* 0x000000011600780c */ /* 0x000fe20003f05270 */
[----:B------:R-:W3:Y:S01]  /*56d0*/  SYNCS.PHASECHK.TRANS64.TRYWAIT P2, [UR22+0x230], R14 ;  /* 0x0002300eff0075a7 */ /* 0x000ee20008041116 */
[----:B------:R-:W-:Y:S04]  /*56e0*/  IMAD.SHL.U32 R17, R17, 0x40, RZ ;  /* 0x0000004011117824 */ /* 0x000fe800078e00ff */
[C---:B------:R-:W-:Y:S01]  /*56f0*/  IMAD.HI.U32 R8, R17.reuse, R23, RZ ;  /* 0x0000001711087227 */ /* 0x040fe200078e00ff */
[C---:B------:R-:W-:Y:S04]  /*5700*/  R2UR UR19, R17.reuse ;  /* 0x00000000111372ca */ /* 0x040fe800000e0000 */
[----:B------:R-:W-:Y:S04]  /*5710*/  SHF.R.U32.HI R8, RZ, R28, R8 ;  /* 0x0000001cff087219 */ /* 0x000fe80000011608 */
[----:B------:R-:W-:Y:S02]  /*5720*/  SEL R8, R17, R8, !P0 ;  /* 0x0000000811087207 */ /* 0x000fe40004000000 */
[----:B------:R-:W-:Y:S02]  /*5730*/  ELECT P0, URZ, PT ;  /* 0x0000000000ff782f */ /* 0x000fe40003800000 */
[C---:B------:R-:W-:Y:S01]  /*5740*/  R2UR UR8, R8.reuse ;  /* 0x00000000080872ca */ /* 0x040fe200000e0000 */
[C---:B-12---:R-:W-:Y:S01]  /*5750*/  IMAD.HI.U32 R0, R8.reuse, R20, RZ ;  /* 0x0000001408007227 */ /* 0x046fe200078e00ff */
[----:B------:R-:W-:Y:S02]  /*5760*/  PLOP3.LUT P4, PT, P4, P0, PT, 0xf2, 0x2f ;  /* 0x00000000002f781c */ /* 0x000fe40002781e72 */
[----:B------:R-:W-:Y:S01]  /*5770*/  R2UR UR20, R8 ;  /* 0x00000000081472ca */ /* 0x000fe200000e0000 */
[----:B------:R-:W-:Y:S01]  /*5780*/  IMAD.MOV R2, RZ, RZ, -R8 ;  /* 0x000000ffff027224 */ /* 0x000fe200078e0a08 */
[----:B------:R-:W-:Y:S04]  /*5790*/  SHF.R.U32.HI R0, RZ, R21, R0 ;  /* 0x00000015ff007219 */ /* 0x000fe80000011600 */
[----:B------:R-:W-:Y:S02]  /*57a0*/  R2UR UR21, R0 ;  /* 0x00000000001572ca */ /* 0x000fe400000e0000 */
[----:B------:R-:W-:Y:S03]  /*57b0*/  R2UR UR9, R2 ;  /* 0x00000000020972ca */ /* 0x000fe600000e0000 */
[----:B----4-:R-:W-:Y:S05]  /*57c0*/  @!P4 IADD3 R8, P0, PT, R34, 0x580, RZ ;  /* 0x000005802208c810 */ /* 0x010fea0007f1e0ff */
[----:B------:R-:W-:Y:S03]  /*57d0*/  @!P4 IMAD.X R2, RZ, RZ, R35, P0 ;  /* 0x000000ffff02c224 */ /* 0x000fe600000e0623 */
[----:B------:R-:W-:Y:S02]  /*57e0*/  USEL UR21, UR8, UR21, !UP3 ;  /* 0x0000001508157287 */ /* 0x000fe4000d800000 */
[----:B------:R-:W-:Y:S04]  /*57f0*/  UIMAD UR19, UR14, UR9, UR19 ;  /* 0x000000090e1372a4 */ /* 0x000fe8000f8e0213 */
[----:B------:R-:W-:Y:S05]  /*5800*/  IMAD R0, RZ, RZ, -UR21 ;  /* 0x80000015ff007e24 */ /* 0x000fea000f8e02ff */
[----:B------:R-:W-:Y:S11]  /*5810*/  R2UR UR8, R0 ;  /* 0x00000000000872ca */ /* 0x000ff600000e0000 */
[----:B------:R-:W-:Y:S02]  /*5820*/  @!UPT UIADD3 URZ, UPT, UPT, URZ, URZ, URZ ;  /* 0x000000fffffff290 */ /* 0x000fe4000fffe0ff */
[----:B------:R-:W-:Y:S01]  /*5830*/  UIMAD UR20, UR7, UR8, UR20 ;  /* 0x00000008071472a4 */ /* 0x000fe2000f8e0214 */
[----:B---3--:R-:W-:Y:S11]  /*5840*/  @!P2 BRA `(.L_x_97) ;  /* 0x000000400048a947 */ /* 0x008ff60003800000 */
.L_x_216:
[----:B------:R-:W2:Y:S01]  /*5850*/  LDC.64 R12, c[0x0][0xb18] ;  /* 0x0002c600ff0c7b82 */ /* 0x000ea20000000a00 */
[----:B------:R-:W-:Y:S01]  /*5860*/  @!P4 R2UR UR9, R2 ;  /* 0x000000000209c2ca */ /* 0x000fe200000e0000 */
[----:B------:R-:W-:Y:S01]  /*5870*/  VOTEU.ALL UP2, P4 ;  /* 0x0000000000ff7886 */ /* 0x000fe20002040000 */
[----:B------:R-:W-:Y:S01]  /*5880*/  @!P4 R2UR UR8, R8 ;  /* 0x000000000808c2ca */ /* 0x000fe200000e0000 */
[----:B------:R-:W-:Y:S01]  /*5890*/  VOTEU.ALL UP1, P4 ;  /* 0x0000000000ff7886 */ /* 0x000fe20002020000 */
[----:B-1----:R-:W-:Y:S03]  /*58a0*/  @!P4 IMAD.MOV.U32 R0, RZ, RZ, 0x1000 ;  /* 0x00001000ff00c424 */ /* 0x002fe600078e00ff */
[----:B------:R-:W1:Y:S01]  /*58b0*/  @!P1 LDC R2, c[0x0][0xb0c] ;  /* 0x0002c300ff029b82 */ /* 0x000e620000000800 */
[----:B------:R-:W-:Y:S01]  /*58c0*/  @!UP2 UIADD3 UR16, UPT, UPT, UR22, 0x400, URZ ;  /* 0x000004001610a890 */ /* 0x000fe2000fffe0ff */
[----:B------:R-:W-:Y:S04]  /*58d0*/  @P3 SHF.R.U32.HI R24, RZ, 0x10, R25 ;  /* 0x00000010ff183819 */ /* 0x000fe80000011619 */
[----:B------:R-:W-:Y:S01]  /*58e0*/  @P3 R2UR UR56, R24 ;  /* 0x00000000183832ca */ /* 0x000fe200000e0000 */
[----:B------:R-:W-:Y:S01]  /*58f0*/  IMAD.U32 R9, RZ, RZ, UR9 ;  /* 0x00000009ff097e24 */ /* 0x000fe2000f8e00ff */
[----:B------:R-:W-:Y:S01]  /*5900*/  @!UP2 UPRMT UR9, URZ, 0x40, URZ ;  /* 0x00000040ff09a896 */ /* 0x000fe200080000ff */
[----:B------:R-:W-:Y:S03]  /*5910*/  IMAD.U32 R8, RZ, RZ, UR8 ;  /* 0x00000008ff087e24 */ /* 0x000fe6000f8e00ff */
[----:B------:R-:W-:Y:S01]  /*5920*/  @!P4 R2UR UR11, R9 ;  /* 0x00000000090bc2ca */ /* 0x000fe200000e0000 */
[----:B------:R-:W-:Y:S01]  /*5930*/  @!UP2 UPRMT UR8, UR9, 0x5410, URZ ;  /* 0x000054100908a896 */ /* 0x000fe200080000ff */
[----:B------:R-:W-:Y:S02]  /*5940*/  @!P4 R2UR UR10, R8 ;  /* 0x00000000080ac2ca */ /* 0x000fe400000e0000 */
[----:B------:R-:W3:Y:S11]  /*5950*/  LDC.64 R8, c[0x0][0xb10] ;  /* 0x0002c400ff087b82 */ /* 0x000ef60000000a00 */
[----:B------:R4:W-:Y:S01]  /*5960*/  @!UP1 UTMALDG.4D.IM2COL [UR16], [UR10], UR8 ;  /* 0x000000100a0093b4 */ /* 0x0009e20008058008 */
[----:B------:R5:W-:Y:S01]  /*5970*/  @!P4 SYNCS.ARRIVE.TRANS64.RED.A0TR RZ, [UR22+0x220], R0 ;  /* 0x00022000ffffc9a7 */ /* 0x000be20008300416 */
[C---:B---3--:R-:W-:Y:S01]  /*5980*/  @!P1 IMAD.HI.U32 R8, R11.reuse, R8, RZ ;  /* 0x000000080b089227 */ /* 0x048fe200078e00ff */
[----:B--2---:R-:W-:Y:S02]  /*5990*/  @!P1 ISETP.NE.AND P0, PT, R12, 0x1, PT ;  /* 0x000000010c00980c */ /* 0x004fe40003f05270 */
[----:B-1----:R-:W-:Y:S01]  /*59a0*/  @!P1 ISETP.NE.AND P2, PT, R2, 0x1, PT ;  /* 0x000000010200980c */ /* 0x002fe20003f45270 */
[----:B------:R-:W-:Y:S01]  /*59b0*/  SYNCS.ARRIVE.TRANS64.RED.A1T0 RZ, [UR45], RZ ;  /* 0x000000ffffff79a7 */ /* 0x000fe2000810042d */
[C---:B------:R-:W-:Y:S01]  /*59c0*/  @!P1 IMAD.HI.U32 R13, R10.reuse, R13, RZ ;  /* 0x0000000d0a0d9227 */ /* 0x040fe200078e00ff */
[----:B------:R-:W-:Y:S04]  /*59d0*/  @!P1 SHF.R.U32.HI R8, RZ, R9, R8 ;  /* 0x00000009ff089219 */ /* 0x000fe80000011608 */
[----:B------:R-:W-:Y:S01]  /*59e0*/  @!P1 SEL R8, R11, R8, !P2 ;  /* 0x000000080b089207 */ /* 0x000fe20005000000 */
[----:B------:R-:W1:Y:S01]  /*59f0*/  SYNCS.PHASECHK.TRANS64.TRYWAIT P5, [UR22+0x238], R14 ;  /* 0x0002380eff0075a7 */ /* 0x000e6200080a1116 */
[----:B-----5:R-:W2:Y:S02]  /*5a00*/  @!P1 LDC R0, c[0x0][0xb20] ;  /* 0x0002c800ff009b82 */ /* 0x020ea40000000800 */
[----:B--2---:R-:W-:Y:S04]  /*5a10*/  @!P1 SHF.R.U32.HI R0, RZ, R0, R13 ;  /* 0x00000000ff009219 */ /* 0x004fe8000001160d */
[----:B------:R-:W-:Y:S05]  /*5a20*/  @!P1 SEL R9, R10, R0, !P0 ;  /* 0x000000000a099207 */ /* 0x000fea0004000000 */
[----:B------:R-:W-:Y:S02]  /*5a30*/  @!P1 IMAD.IADD R0, R9, 0x1, -R8 ;  /* 0x0000000109009824 */ /* 0x000fe400078e0a08 */
[----:B------:R-:W-:Y:S02]  /*5a40*/  @!P1 IMAD.IADD R8, R8, 0x1, -R9 ;  /* 0x0000000108089824 */ /* 0x000fe400078e0a09 */
[----:B------:R-:W-:Y:S02]  /*5a50*/  @!P1 IMAD R11, R0, R2, R11 ;  /* 0x00000002000b9224 */ /* 0x000fe400078e020b */
[----:B------:R-:W-:Y:S01]  /*5a60*/  @!P1 IMAD R10, R8, R12, R10 ;  /* 0x0000000c080a9224 */ /* 0x000fe200078e020a */
[----:B-1--4-:R-:W-:Y:S06]  /*5a70*/  @!P5 BRA `(.L_x_98) ;  /* 0x0000003c00d4d947 */ /* 0x012fec0003800000 */
.L_x_218:
[----:B------:R-:W-:Y:S01]  /*5a80*/  @!P4 IADD3 R2, P0, PT, R34, 0x580, RZ ;  /* 0x000005802202c810 */ /* 0x000fe20007f1e0ff */
[----:B------:R-:W-:Y:S01]  /*5a90*/  VOTEU.ALL UP2, P4 ;  /* 0x0000000000ff7886 */ /* 0x000fe20002040000 */
[----:B------:R-:W-:Y:S01]  /*5aa0*/  VOTEU.ALL UP1, P4 ;  /* 0x0000000000ff7886 */ /* 0x000fe20002020000 */
[----:B------:R-:W-:Y:S01]  /*5ab0*/  UMOV UR11, UR19 ;  /* 0x00000013000b7c82 */ /* 0x000fe20008000000 */
[----:B------:R-:W-:Y:S01]  /*5ac0*/  @!P4 R2UR UR9, R2 ;  /* 0x000000000209c2ca */ /* 0x000fe200000e0000 */
[----:B-1----:R-:W-:Y:S01]  /*5ad0*/  @!P4 IMAD.X R0, RZ, RZ, R35, P0 ;  /* 0x000000ffff00c224 */ /* 0x002fe200000e0623 */
[----:B------:R-:W-:Y:S01]  /*5ae0*/  @!UP2 UPRMT UR16, URZ, 0x40, URZ ;  /* 0x00000040ff10a896 */ /* 0x000fe200080000ff */
[----:B------:R-:W-:Y:S01]  /*5af0*/  LOP3.LUT R32, R32, 0x1, RZ, 0x3c, !PT ;  /* 0x0000000120207812 */ /* 0x000fe200078e3cff */
[----:B------:R-:W-:Y:S01]  /*5b00*/  @!UP2 UIADD3 UR10, UPT, UPT, UR18, 0x40, URZ ;  /* 0x00000040120aa890 */ /* 0x000fe2000fffe0ff */
[----:B------:R-:W-:Y:S01]  /*5b10*/  LOP3.LUT R31, R31, 0x1, RZ, 0x3c, !PT ;  /* 0x000000011f1f7812 */ /* 0x000fe200078e3cff */
[----:B------:R-:W-:Y:S01]  /*5b20*/  @!UP2 UPRMT UR18, UR16, 0x5410, URZ ;  /* 0x000054101012a896 */ /* 0x000fe200080000ff */
[----:B------:R-:W-:Y:S01]  /*5b30*/  @!P4 R2UR UR8, R0 ;  /* 0x000000000008c2ca */ /* 0x000fe200000e0000 */
[----:B------:R-:W-:Y:S01]  /*5b40*/  UMOV UR12, UR20 ;  /* 0x00000014000c7c82 */ /* 0x000fe20008000000 */
[----:B------:R-:W-:Y:S01]  /*5b50*/  UMOV UR13, UR21 ;  /* 0x00000015000d7c82 */ /* 0x000fe20008000000 */
[----:B------:R-:W-:Y:S02]  /*5b60*/  IMAD.IADD R14, R10, 0x1, R100 ;  /* 0x000000010a0e7824 */ /* 0x000fe400078e0264 */
[----:B------:R-:W-:Y:S02]  /*5b70*/  IMAD.IADD R17, R11, 0x1, R101 ;  /* 0x000000010b117824 */ /* 0x000fe400078e0265 */
[----:B------:R-:W-:Y:S01]  /*5b80*/  IMAD.U32 R8, RZ, RZ, UR9 ;  /* 0x00000009ff087e24 */ /* 0x000fe2000f8e00ff */
[----:B------:R-:W-:Y:S04]  /*5b90*/  @!UP2 UIADD3 UR9, UPT, UPT, UR22, 0x228, URZ ;  /* 0x000002281609a890 */ /* 0x000fe8000fffe0ff */
[----:B------:R-:W-:Y:S01]  /*5ba0*/  @!P4 R2UR UR24, R8 ;  /* 0x000000000818c2ca */ /* 0x000fe200000e0000 */
[----:B------:R-:W-:Y:S01]  /*5bb0*/  IMAD.U32 R9, RZ, RZ, UR8 ;  /* 0x00000008ff097e24 */ /* 0x000fe2000f8e00ff */
[----:B------:R-:W-:Y:S04]  /*5bc0*/  @!UP2 UIADD3 UR8, UPT, UPT, UR22, 0x1400, URZ ;  /* 0x000014001608a890 */ /* 0x000fe8000fffe0ff */
[----:B------:R-:W-:Y:S11]  /*5bd0*/  @!P4 R2UR UR25, R9 ;  /* 0x000000000919c2ca */ /* 0x000ff600000e0000 */
[----:B------:R-:W-:Y:S02]  /*5be0*/  @!UPT UIADD3 URZ, UPT, UPT, URZ, URZ, URZ ;  /* 0x000000fffffff290 */ /* 0x000fe4000fffe0ff */
[----:B------:R2:W-:Y:S01]  /*5bf0*/  @!UP1 UTMALDG.4D.IM2COL [UR8], [UR24], UR18 ;  /* 0x00000008180093b4 */ /* 0x0005e20008058012 */
[----:B------:R2:W-:Y:S01]  /*5c00*/  @!P4 SYNCS.ARRIVE.TRANS64.RED.A0TR RZ, [UR22+0x228], R29 ;  /* 0x0002281dffffc9a7 */ /* 0x0005e20008300416 */
[----:B------:R-:W-:Y:S01]  /*5c10*/  UPLOP3.LUT UP1, UPT, UPT, UPT, UPT, 0x80, 0x8 ;  /* 0x000000000008789c */ /* 0x000fe20003f2f070 */
[----:B------:R-:W-:Y:S01]  /*5c20*/  SYNCS.ARRIVE.TRANS64.RED.A1T0 RZ, [UR23], RZ ;  /* 0x000000ffffff79a7 */ /* 0x000fe20008100417 */
[----:B------:R-:W-:Y:S09]  /*5c30*/  @P3 BRA `(.L_x_99) ;  /* 0xfffffff400383947 */ /* 0x000ff2000383ffff */
[----:B------:R-:W-:-:S04]  /*5c40*/  SHF.L.U32 R2, R32, 0x1f, RZ ;  /* 0x0000001f20027819 */ /* 0x000fc800000006ff */
[----:B------:R-:W1:Y:S02]  /*5c50*/  SYNCS.PHASECHK.TRANS64.TRYWAIT P0, [UR22+0x230], R2 ;  /* 0x00023002ff0075a7 */ /* 0x000e640008001116 */
[----:B-1----:R-:W-:Y:S05]  /*5c60*/  @!P0 BRA `(.L_x_100) ;  /* 0x0000003c00708947 */ /* 0x002fea0003800000 */
.L_x_220:
[----:B-1----:R-:W-:-:S07]  /*5c70*/  MOV R0, UR22 ;  /* 0x0000001600007c02 */ /* 0x002fce0008000f00 */
.L_x_101:
[----:B-1----:R-:W-:-:S04]  /*5c80*/  SHF.L.U32 R2, R32, 0x1f, RZ ;  /* 0x0000001f20027819 */ /* 0x002fc800000006ff */
[----:B------:R1:W3:Y:S03]  /*5c90*/  SYNCS.PHASECHK.TRANS64.TRYWAIT P0, [R0+URZ+0x238], R2 ;  /* 0x00023802000075a7 */ /* 0x0002e600080011ff */
[----:B---3--:R-:W-:Y:S05]  /*5ca0*/  @!P0 NANOSLEEP.SYNCS 0x989680 ;  /* 0x009896800000895d */ /* 0x008fea0003900000 */
[----:B------:R-:W3:Y:S02]  /*5cb0*/  @!P0 SYNCS.PHASECHK.TRANS64 P0, [R0+URZ+0x238], R2 ;  /* 0x00023802000085a7 */ /* 0x000ee400080010ff */
[----:B--23--:R-:W-:Y:S05]  /*5cc0*/  @P0 EXIT ;  /* 0x000000000000094d */ /* 0x00cfea0003800000 */
[----:B------:R-:W-:Y:S05]  /*5cd0*/  BRA `(.L_x_101) ;  /* 0xfffffffc00e87947 */ /* 0x000fea000383ffff */
.L_x_90:
[----:B------:R-:W-:-:S06]  /*5ce0*/  UISETP.GE.AND UP1, UPT, UR8, 0x4, UPT ;  /* 0x000000040800788c */ /* 0x000fcc000bf26270 */
[----:B------:R-:W-:-:S13]  /*5cf0*/  PLOP3.LUT P0, PT, PT, PT, UP1, 0x80, 0x8 ;  /* 0x000000000008781c */ /* 0x000fda0003f0f018 */
[----:B------:R-:W-:Y:S05]  /*5d00*/  @!P0 EXIT ;  /* 0x000000000000894d */ /* 0x000fea0003800000 */
[----:B------:R-:W-:Y:S01]  /*5d10*/  BAR.SYNC.DEFER_BLOCKING 0x6, 0xa0 ;  /* 0x0182800000007b1d */ /* 0x000fe20000010000 */
[C---:B------:R-:W-:Y:S01]  /*5d20*/  IMAD.SHL.U32 R4, R111.reuse, 0x40, RZ ;  /* 0x000000406f047824 */ /* 0x040fe200078e00ff */
[C---:B------:R-:W-:Y:S01]  /*5d30*/  LOP3.LUT R112, R111.reuse, 0x60, RZ, 0xc0, !PT ;  /* 0x000000606f707812 */ /* 0x040fe200078ec0ff */
[C---:B------:R-:W-:Y:S01]  /*5d40*/  IMAD.SHL.U32 R110, R111.reuse, 0x20, RZ ;  /* 0x000000206f6e7824 */ /* 0x040fe200078e00ff */
[----:B------:R-:W-:Y:S01]  /*5d50*/  CS2R R108, SRZ ;  /* 0x00000000006c7805 */ /* 0x000fe2000001ff00 */
[C---:B------:R-:W-:Y:S01]  /*5d60*/  IMAD.SHL.U32 R5, R111.reuse, 0x2, RZ ;  /* 0x000000026f057824 */ /* 0x040fe200078e00ff */
[----:B------:R-:W-:Y:S02]  /*5d70*/  UMOV UR51, 0x400 ;  /* 0x0000040000337882 */ /* 0x000fe40000000000 */
[----:B------:R-:W1:Y:S01]  /*5d80*/  LDC R105, c[0x0][0x370] ;  /* 0x0000dc00ff697b82 */ /* 0x000e620000000800 */
[----:B------:R-:W-:Y:S01]  /*5d90*/  ULEA UR51, UR45, UR51, 0x18 ;  /* 0x000000332d337291 */ /* 0x000fe2000f8ec0ff */
[----:B------:R-:W-:Y:S01]  /*5da0*/  LOP3.LUT R0, R4, 0x180, RZ, 0xc0, !PT ;  /* 0x0000018004007812 */ /* 0x000fe200078ec0ff */
[C---:B------:R-:W-:Y:S01]  /*5db0*/  IMAD.U32 R46, R111.reuse, 0x10000, RZ ;  /* 0x000100006f2e7824 */ /* 0x040fe200078e00ff */
[----:B------:R-:W-:Y:S01]  /*5dc0*/  LOP3.LUT R110, R110, 0xc00, RZ, 0xc0, !PT ;  /* 0x00000c006e6e7812 */ /* 0x000fe200078ec0ff */
[----:B------:R-:W-:Y:S01]  /*5dd0*/  UIADD3 UR4, UPT, UPT, UR51, 0x2400, URZ ;  /* 0x0000240033047890 */ /* 0x000fe2000fffe0ff */
[----:B------:R-:W-:Y:S01]  /*5de0*/  LOP3.LUT R5, R0, 0x20, R5, 0xf8, !PT ;  /* 0x0000002000057812 */ /* 0x000fe200078ef805 */
[C---:B------:R-:W-:Y:S01]  /*5df0*/  IMAD.SHL.U32 R0, R111.reuse, 0x8, RZ ;  /* 0x000000086f007824 */ /* 0x040fe200078e00ff */
[----:B------:R-:W2:Y:S01]  /*5e00*/  LDC R42, c[0x0][0xb0c] ;  /* 0x0002c300ff2a7b82 */ /* 0x000ea20000000800 */
[----:B------:R-:W-:Y:S01]  /*5e10*/  LOP3.LUT R110, R110, 0x40, R4, 0xf8, !PT ;  /* 0x000000406e6e7812 */ /* 0x000fe200078ef804 */
[----:B------:R-:W-:Y:S01]  /*5e20*/  IMAD.MOV.U32 R45, RZ, RZ, RZ ;  /* 0x000000ffff2d7224 */ /* 0x000fe200078e00ff */
[----:B------:R-:W-:-:S02]  /*5e30*/  LOP3.LUT R111, R111, 0x2, RZ, 0xc0, !PT ;  /* 0x000000026f6f7812 */ /* 0x000fc400078ec0ff */
[----:B------:R-:W-:Y:S02]  /*5e40*/  CS2R R106, SRZ ;  /* 0x00000000006a7805 */ /* 0x000fe4000001ff00 */
[----:B------:R-:W-:Y:S01]  /*5e50*/  LOP3.LUT R0, R5, 0x30, R0, 0x78, !PT ;  /* 0x0000003005007812 */ /* 0x000fe200078e7800 */
[----:B------:R-:W-:Y:S01]  /*5e60*/  IMAD.U32 R115, RZ, RZ, UR4 ;  /* 0x00000004ff737e24 */ /* 0x000fe2000f8e00ff */
[----:B------:R-:W-:Y:S01]  /*5e70*/  LOP3.LUT R110, R110, 0x200, R4, 0xf8, !PT ;  /* 0x000002006e6e7812 */ /* 0x000fe200078ef804 */
[----:B------:R-:W4:Y:S01]  /*5e80*/  LDC R103, c[0x0][0xb20] ;  /* 0x0002c800ff677b82 */ /* 0x000f220000000800 */
[----:B------:R-:W3:Y:S01]  /*5e90*/  LDS R2, [UR51+0x2a0] ;  /* 0x0002a033ff027984 */ /* 0x000ee20008000800 */
[----:B------:R-:W-:Y:S01]  /*5ea0*/  LOP3.LUT R46, R46, 0x600000, RZ, 0xc0, !PT ;  /* 0x006000002e2e7812 */ /* 0x000fe200078ec0ff */
[----:B------:R-:W-:Y:S01]  /*5eb0*/  IMAD.MOV R114, RZ, RZ, -R111 ;  /* 0x000000ffff727224 */ /* 0x000fe200078e0a6f */
[----:B------:R-:W-:Y:S01]  /*5ec0*/  LOP3.LUT R110, R110, R0, RZ, 0xfc, !PT ;  /* 0x000000006e6e7212 */ /* 0x000fe200078efcff */
[----:B------:R-:W1:Y:S03]  /*5ed0*/  LDCU.64 UR54, c[0x0][0x348] ;  /* 0x00006900ff3677ac */ /* 0x000e660008000a00 */
[----:B------:R-:W1:Y:S01]  /*5ee0*/  LDC R41, c[0x0][0xb30] ;  /* 0x0002cc00ff297b82 */ /* 0x000e620000000800 */
[----:B------:R-:W1:Y:S01]  /*5ef0*/  LDCU.64 UR36, c[0x0][0x888] ;  /* 0x00011100ff2477ac */ /* 0x000e620008000a00 */
[----:B------:R-:W1:Y:S06]  /*5f00*/  LDCU.64 UR38, c[0x0][0x890] ;  /* 0x00011200ff2677ac */ /* 0x000e6c0008000a00 */
[----:B------:R-:W1:Y:S01]  /*5f10*/  LDC.64 R94, c[0x0][0xb10] ;  /* 0x0002c400ff5e7b82 */ /* 0x000e620000000a00 */
[----:B------:R-:W1:Y:S01]  /*5f20*/  LDCU.64 UR46, c[0x0][0xa90] ;  /* 0x00015200ff2e77ac */ /* 0x000e620008000a00 */
[----:B------:R-:W-:-:S06]  /*5f30*/  UIADD3 UR50, UPT, UPT, UR51, 0x400, URZ ;  /* 0x0000040033327890 */ /* 0x000fcc000fffe0ff */
[----:B------:R-:W1:Y:S08]  /*5f40*/  LDC.64 R38, c[0x0][0xb18] ;  /* 0x0002c600ff267b82 */ /* 0x000e700000000a00 */
[----:B------:R-:W1:Y:S08]  /*5f50*/  LDC.64 R36, c[0x0][0xb28] ;  /* 0x0002ca00ff247b82 */ /* 0x000e700000000a00 */
[----:B------:R-:W1:Y:S01]  /*5f60*/  LDC.64 R92, c[0x0][0x8b0] ;  /* 0x00022c00ff5c7b82 */ /* 0x000e620000000a00 */
[C---:B---3--:R-:W-:Y:S01]  /*5f70*/  VIADD R3, R2.reuse, 0x80 ;  /* 0x0000008002037836 */ /* 0x048fe20000000000 */
[----:B------:R-:W-:-:S04]  /*5f80*/  LOP3.LUT R2, R2, 0xffff, RZ, 0xc0, !PT ;  /* 0x0000ffff02027812 */ /* 0x000fc800078ec0ff */
[----:B------:R-:W-:Y:S02]  /*5f90*/  LOP3.LUT R3, R3, 0xffff, RZ, 0xc0, !PT ;  /* 0x0000ffff03037812 */ /* 0x000fe400078ec0ff */
[----:B------:R-:W3:Y:S03]  /*5fa0*/  LDC.64 R82, c[0x0][0x8a8] ;  /* 0x00022a00ff527b82 */ /* 0x000ee60000000a00 */
[----:B------:R1:W-:Y:S05]  /*5fb0*/  STL.64 [R1], R2 ;  /* 0x0000000201007387 */ /* 0x0003ea0000100a00 */
[----:B------:R-:W1:Y:S08]  /*5fc0*/  LDC.64 R98, c[0x0][0xa80] ;  /* 0x0002a000ff627b82 */ /* 0x000e700000000a00 */
[----:B------:R-:W1:Y:S08]  /*5fd0*/  LDC.64 R96, c[0x0][0xa88] ;  /* 0x0002a200ff607b82 */ /* 0x000e700000000a00 */
[----:B--2-4-:R-:W1:Y:S02]  /*5fe0*/  LDC R104, c[0x0][0x374] ;  /* 0x0000dd00ff687b82 */ /* 0x014e640000000800 */
.L_x_128:
[----:B-1----:R-:W-:Y:S04]  /*5ff0*/  SHF.L.U32 R2, R108, 0x1f, RZ ;  /* 0x0000001f6c027819 */ /* 0x002fe800000006ff */
[----:B------:R-:W1:Y:S02]  /*6000*/  SYNCS.PHASECHK.TRANS64.TRYWAIT P0, [UR51+0x250], R2 ;  /* 0x00025002ff0075a7 */ /* 0x000e640008001133 */
[----:B-1----:R-:W-:Y:S05]  /*6010*/  @!P0 BRA `(.L_x_102) ;  /* 0x00000038009c8947 */ /* 0x002fea0003800000 */
.L_x_222:
[----:B------:R-:W2:Y:S01]  /*6020*/  LDC.64 R10, c[0x0][0xb10] ;  /* 0x0002c400ff0a7b82 */ /* 0x000ea20000000a00 */
[----:B------:R-:W4:Y:S01]  /*6030*/  LDS.128 R20, [UR51+0x290] ;  /* 0x00029033ff147984 */ /* 0x000f220008000c00 */
[----:B------:R-:W-:Y:S01]  /*6040*/  UIADD3 UR4, UPT, UPT, UR51, 0x258, URZ ;  /* 0x0000025833047890 */ /* 0x000fe2000fffe0ff */
[----:B-1----:R-:W-:Y:S01]  /*6050*/  IMAD R0, R45, 0x4, R1 ;  /* 0x000000042d007824 */ /* 0x002fe200078e0201 */
[----:B------:R-:W-:Y:S04]  /*6060*/  ISETP.NE.AND P1, PT, R41, 0x1, PT ;  /* 0x000000012900780c */ /* 0x000fe80003f25270 */
[----:B------:R-:W1:Y:S01]  /*6070*/  LDC.64 R8, c[0x0][0xb18] ;  /* 0x0002c600ff087b82 */ /* 0x000e620000000a00 */
[----:B------:R-:W-:Y:S01]  /*6080*/  UPRMT UR4, URZ, 0x654, UR4 ;  /* 0x00000654ff047896 */ /* 0x000fe20008000004 */
[----:B------:R-:W-:Y:S01]  /*6090*/  ISETP.GE.AND P0, PT, R40, 0x1, PT ;  /* 0x000000012800780c */ /* 0x000fe20003f06270 */
[----:B------:R-:W-:Y:S01]  /*60a0*/  @!PT LDS RZ, [RZ] ;  /* 0x00000000fffff984 */ /* 0x000fe20000000800 */
[----:B------:R-:W-:Y:S01]  /*60b0*/  @!PT LDS RZ, [RZ] ;  /* 0x00000000fffff984 */ /* 0x000fe20000000800 */
[----:B------:R-:W-:Y:S01]  /*60c0*/  @!PT LDS RZ, [RZ] ;  /* 0x00000000fffff984 */ /* 0x000fe20000000800 */
[----:B------:R-:W-:Y:S01]  /*60d0*/  @!PT LDS RZ, [RZ] ;  /* 0x00000000fffff984 */ /* 0x000fe20000000800 */
[----:B------:R3:W-:Y:S06]  /*60e0*/  MEMBAR.ALL.CTA ;  /* 0x0000000000007992 */ /* 0x0007ec0000008000 */
[----:B---3--:R-:W3:Y:S01]  /*60f0*/  FENCE.VIEW.ASYNC.S ;  /* 0x00000000000073c6 */ /* 0x008ee20000000000 */
[----:B------:R-:W1:Y:S08]  /*6100*/  @!P1 LDC R12, c[0x0][0xb20] ;  /* 0x0002c800ff0c9b82 */ /* 0x000e700000000800 */
[----:B------:R-:W1:Y:S01]  /*6110*/  @!P1 LDC R7, c[0x0][0xb0c] ;  /* 0x0002c300ff079b82 */ /* 0x000e620000000800 */
[----:B---3--:R-:W-:Y:S01]  /*6120*/  SYNCS.ARRIVE.TRANS64.RED.A1T0 RZ, [UR4], RZ ;  /* 0x000000ffffff79a7 */ /* 0x008fe20008100404 */
[----:B------:R3:W5:Y:S01]  /*6130*/  LDL R16, [R0] ;  /* 0x0000000000107983 */ /* 0x0007620000100800 */
[----:B----4-:R-:W-:Y:S04]  /*6140*/  LOP3.LUT P4, RZ, R22, 0x1, RZ, 0xc0, !PT ;  /* 0x0000000116ff7812 */ /* 0x010fe8000788c0ff */
[----:B------:R-:W-:Y:S09]  /*6150*/  P2R R116, PR, RZ, 0x10 ;  /* 0x00000010ff747803 */ /* 0x000ff20000000000 */
[----:B------:R-:W-:Y:S02]  /*6160*/  @P4 MOV R44, R20 ;  /* 0x00000014002c4202 */ /* 0x000fe40000000f00 */
[----:B------:R-:W-:Y:S01]  /*6170*/  @P4 LOP3.LUT R43, R21, 0xffff, RZ, 0xc0, !PT ;  /* 0x0000ffff152b4812 */ /* 0x000fe200078ec0ff */
[----:B--23--:R-:W-:Y:S06]  /*6180*/  @!P0 BRA `(.L_x_103) ;  /* 0x0000000000a48947 */ /* 0x00cfec0003800000 */
[----:B------:R-:W-:Y:S01]  /*6190*/  IMAD.HI.U32 R0, R104, R39, RZ ;  /* 0x0000002768007227 */ /* 0x000fe200078e00ff */
[----:B------:R-:W-:Y:S02]  /*61a0*/  ISETP.NE.AND P0, PT, R38, 0x1, PT ;  /* 0x000000012600780c */ /* 0x000fe40003f05270 */
[----:B------:R-:W-:Y:S01]  /*61b0*/  ISETP.NE.AND P2, PT, R40, 0x1, PT ;  /* 0x000000012800780c */ /* 0x000fe20003f45270 */
[----:B------:R-:W-:Y:S01]  /*61c0*/  IMAD.HI.U32 R4, R105, R94, RZ ;  /* 0x0000005e69047227 */ /* 0x000fe200078e00ff */
[----:B------:R-:W-:Y:S02]  /*61d0*/  SHF.R.U32.HI R0, RZ, R103, R0 ;  /* 0x00000067ff007219 */ /* 0x000fe40000011600 */
[----:B------:R-:W-:Y:S01]  /*61e0*/  ISETP.NE.AND P3, PT, R42, 0x1, PT ;  /* 0x000000012a00780c */ /* 0x000fe20003f65270 */
[----:B------:R-:W-:Y:S01]  /*61f0*/  IMAD.HI.U32 R6, R43, R39, RZ ;  /* 0x000000272b067227 */ /* 0x000fe200078e00ff */
[-C--:B------:R-:W-:Y:S02]  /*6200*/  SHF.R.U32.HI R4, RZ, R95.reuse, R4 ;  /* 0x0000005fff047219 */ /* 0x080fe40000011604 */
        /* <DEDUP_REMOVED lines=14> */
[C---:B------:R-:W-:Y:S03]  /*62f0*/  IMAD.HI.U32 R0, R3.reuse, R36, RZ ;  /* 0x0000002403007227 */ /* 0x040fe600078e00ff */
[C---:B------:R-:W-:Y:S02]  /*6300*/  ISETP.GE.OR P0, PT, R2.reuse, R5, P0 ;  /* 0x000000050200720c */ /* 0x040fe40000706670 */
[----:B------:R-:W-:Y:S04]  /*6310*/  SHF.R.U32.HI R0, RZ, R37, R0 ;  /* 0x00000025ff007219 */ /* 0x000fe80000011600 */
[C---:B------:R-:W-:Y:S05]  /*6320*/  SEL R6, R3.reuse, R0, !P2 ;  /* 0x0000000003067207 */ /* 0x040fea0005000000 */
        /* <DEDUP_REMOVED lines=14> */
[----:B------:R-:W-:Y:S07]  /*6410*/  IMAD R43, R3, R38, R43 ;  /* 0x00000026032b7224 */ /* 0x000fee00078e022b */
.L_x_103:
[----:B-1----:R-:W-:Y:S01]  /*6420*/  @!P1 ISETP.NE.AND P0, PT, R8, 0x1, PT ;  /* 0x000000010800980c */ /* 0x002fe20003f05270 */
[----:B------:R-:W-:Y:S01]  /*6430*/  @!P1 IMAD.HI.U32 R0, R44, R10, RZ ;  /* 0x0000000a2c009227 */ /* 0x000fe200078e00ff */
[----:B------:R-:W-:Y:S01]  /*6440*/  @!P1 ISETP.NE.AND P2, PT, R7, 0x1, PT ;  /* 0x000000010700980c */ /* 0x000fe20003f45270 */
[----:B------:R-:W-:Y:S01]  /*6450*/  ULOP3.LUT UP0, URZ, UR50, 0x1b0, URZ, 0xc0, !UPT ;  /* 0x000001b032ff7892 */ /* 0x000fe2000f80c0ff */
[----:B------:R-:W-:Y:S01]  /*6460*/  @P4 SHF.R.U32.HI R20, RZ, 0x10, R21 ;  /* 0x00000010ff144819 */ /* 0x000fe20000011615 */
[C---:B------:R-:W-:Y:S01]  /*6470*/  @!P1 IMAD.HI.U32 R2, R43.reuse, R9, RZ ;  /* 0x000000092b029227 */ /* 0x040fe200078e00ff */
[----:B------:R-:W-:Y:S02]  /*6480*/  @!P1 SHF.R.U32.HI R0, RZ, R11, R0 ;  /* 0x0000000bff009219 */ /* 0x000fe40000011600 */
[----:B------:R-:W-:Y:S02]  /*6490*/  R2UR UR41, R14 ;  /* 0x000000000e2972ca */ /* 0x000fe400000e0000 */
[----:B------:R-:W-:Y:S02]  /*64a0*/  @!P1 SHF.R.U32.HI R2, RZ, R12, R2 ;  /* 0x0000000cff029219 */ /* 0x000fe40000011602 */
[----:B------:R-:W-:Y:S02]  /*64b0*/  @!P1 SEL R3, R44, R0, !P2 ;  /* 0x000000002c039207 */ /* 0x000fe40005000000 */
[----:B------:R-:W-:Y:S02]  /*64c0*/  @!P1 SEL R2, R43, R2, !P0 ;  /* 0x000000022b029207 */ /* 0x000fe40004000000 */
[----:B------:R-:W-:Y:S03]  /*64d0*/  @P4 R2UR UR52, R20 ;  /* 0x00000000143442ca */ /* 0x000fe600000e0000 */
[----:B------:R-:W-:Y:S02]  /*64e0*/  @!P1 IMAD.IADD R0, R2, 0x1, -R3 ;  /* 0x0000000102009824 */ /* 0x000fe400078e0a03 */
[----:B------:R-:W-:Y:S01]  /*64f0*/  @!P1 IMAD.IADD R2, R3, 0x1, -R2 ;  /* 0x0000000103029824 */ /* 0x000fe200078e0a02 */
[----:B------:R-:W-:Y:S01]  /*6500*/  USHF.L.U32 UR41, UR41, 0x7, URZ ;  /* 0x0000000729297899 */ /* 0x000fe200080006ff */
[----:B------:R-:W-:Y:S02]  /*6510*/  @!P1 IMAD R44, R0, R7, R44 ;  /* 0x00000007002c9224 */ /* 0x000fe400078e022c */
[----:B------:R-:W-:Y:S01]  /*6520*/  @!P1 IMAD R43, R2, R8, R43 ;  /* 0x00000008022b9224 */ /* 0x000fe200078e022b */
[----:B------:R-:W-:Y:S08]  /*6530*/  BRA.U !UP0, `(.L_x_104) ;  /* 0x0000000108407547 */ /* 0x000ff0000b800000 */
[----:B------:R-:W1:Y:S01]  /*6540*/  LDCU.64 UR8, c[0x4][0x80] ;  /* 0x01001000ff0877ac */ /* 0x000e620008000a00 */
[----:B------:R-:W-:Y:S01]  /*6550*/  MOV R3, 0x0 ;  /* 0x0000000000037802 */ /* 0x000fe20000000f00 */
[----:B------:R-:W-:Y:S02]  /*6560*/  HFMA2 R12, -RZ, RZ, 0, 5.9604644775390625e-08 ;  /* 0x00000001ff0c7431 */ /* 0x000fe400000001ff */
[----:B------:R-:W-:Y:S02]  /*6570*/  IMAD.MOV.U32 R8, RZ, RZ, 0x70 ;  /* 0x00000070ff087424 */ /* 0x000fe400078e00ff */
[----:B------:R-:W-:Y:S01]  /*6580*/  IMAD.MOV.U32 R13, RZ, RZ, RZ ;  /* 0x000000ffff0d7224 */ /* 0x000fe200078e00ff */
[----:B------:R-:W2:Y:S01]  /*6590*/  LDCU.64 UR6, c[0x4][0x88] ;  /* 0x01001100ff0677ac */ /* 0x000ea20008000a00 */
[----:B------:R-:W3:Y:S01]  /*65a0*/  LDC.64 R2, c[0x4][R3] ;  /* 0x0100000003027b82 */ /* 0x000ee20000000a00 */
[----:B------:R-:W4:Y:S01]  /*65b0*/  LDCU.64 UR4, c[0x4][0x8] ;  /* 0x01000100ff0477ac */ /* 0x000f220008000a00 */
[----:B-1----:R-:W-:Y:S01]  /*65c0*/  MOV R5, UR9 ;  /* 0x0000000900057c02 */ /* 0x002fe20008000f00 */
[----:B------:R-:W-:Y:S01]  /*65d0*/  IMAD.U32 R4, RZ, RZ, UR8 ;  /* 0x00000008ff047e24 */ /* 0x000fe2000f8e00ff */
[----:B--2---:R-:W-:Y:S01]  /*65e0*/  MOV R7, UR7 ;  /* 0x0000000700077c02 */ /* 0x004fe20008000f00 */
[----:B------:R-:W-:Y:S01]  /*65f0*/  IMAD.U32 R6, RZ, RZ, UR6 ;  /* 0x00000006ff067e24 */ /* 0x000fe2000f8e00ff */
[----:B----4-:R-:W-:Y:S01]  /*6600*/  MOV R11, UR5 ;  /* 0x00000005000b7c02 */ /* 0x010fe20008000f00 */
[----:B------:R-:W-:Y:S02]  /*6610*/  IMAD.U32 R10, RZ, RZ, UR4 ;  /* 0x00000004ff0a7e24 */ /* 0x000fe4000f8e00ff */
[----:B------:R-:W-:Y:S07]  /*6620*/  LEPC R20, `(.L_x_104) ;  /* 0x000000001014794e */ /* 0x000fee0000000000 */
[----:B---3-5:R-:W-:Y:S05]  /*6630*/  CALL.ABS.NOINC R2 ;  /* 0x0000000002007343 */ /* 0x028fea0003c00000 */
.L_x_104:
[----:B------:R-:W-:Y:S01]  /*6640*/  LOP3.LUT P0, RZ, R115, 0x1b0, RZ, 0xc0, !PT ;  /* 0x000001b073ff7812 */ /* 0x000fe2000780c0ff */
[----:B------:R-:W-:Y:S11]  /*6650*/  BSSY.RECONVERGENT B6, `(.L_x_105) ;  /* 0x0000013000067945 */ /* 0x000ff60003800200 */
[----:B------:R-:W-:Y:S01]  /*6660*/  @!UPT UIADD3 URZ, UPT, UPT, URZ, URZ, URZ ;  /* 0x000000fffffff290 */ /* 0x000fe2000fffe0ff */
[----:B------:R-:W-:Y:S05]  /*6670*/  @!P0 BRA `(.L_x_106) ;  /* 0x0000000000408947 */ /* 0x000fea0003800000 */
        /* <DEDUP_REMOVED lines=16> */
.L_x_106:
[----:B------:R-:W-:Y:S05]  /*6780*/  BSYNC.RECONVERGENT B6 ;  /* 0x0000000000067941 */ /* 0x000fea0003800200 */
.L_x_105:
[----:B------:R-:W-:Y:S01]  /*6790*/  ISETP.NE.U32.AND P4, PT, R92, RZ, PT ;  /* 0x000000ff5c00720c */ /* 0x000fe20003f85070 */
[----:B------:R-:W-:Y:S01]  /*67a0*/  UISETP.NE.AND UP2, UPT, UR53, URZ, UPT ;  /* 0x000000ff3500728c */ /* 0x000fe2000bf45270 */
[----:B------:R-:W-:Y:S01]  /*67b0*/  ISETP.NE.U32.AND P2, PT, RZ, UR36, PT ;  /* 0x00000024ff007c0c */ /* 0x000fe2000bf45070 */
[----:B------:R-:W-:Y:S01]  /*67c0*/  UISETP.NE.U32.AND UP1, UPT, UR38, URZ, UPT ;  /* 0x000000ff2600728c */ /* 0x000fe2000bf25070 */
[----:B------:R-:W-:Y:S01]  /*67d0*/  ISETP.NE.AND.EX P4, PT, R93, RZ, PT, P4 ;  /* 0x000000ff5d00720c */ /* 0x000fe20003f85340 */
[----:B------:R-:W-:Y:S01]  /*67e0*/  UPLOP3.LUT UP0, UPT, UPT, UPT, UPT, 0x40, 0x4 ;  /* 0x000000000004789c */ /* 0x000fe20003f0e870 */
[----:B------:R-:W-:Y:S01]  /*67f0*/  ISETP.NE.AND.EX P2, PT, RZ, UR37, PT, P2 ;  /* 0x00000025ff007c0c */ /* 0x000fe2000bf45320 */
[----:B------:R-:W-:Y:S01]  /*6800*/  UISETP.NE.AND.EX UP1, UPT, UR39, URZ, UPT, UP1 ;  /* 0x000000ff2700728c */ /* 0x000fe2000bf25310 */
[----:B------:R-:W-:Y:S04]  /*6810*/  PLOP3.LUT P1, PT, PT, PT, UP2, 0x80, 0x8 ;  /* 0x000000000008781c */ /* 0x000fe80003f2f028 */
[----:B------:R-:W-:Y:S06]  /*6820*/  @UP2 UPLOP3.LUT UP0, UPT, UPT, UPT, UP1, 0x80, 0x8 ;  /* 0x000000000008289c */ /* 0x000fec0003f0f010 */
[----:B------:R-:W-:Y:S01]  /*6830*/  PLOP3.LUT P0, PT, PT, PT, UP0, 0x80, 0x8 ;  /* 0x000000000008781c */ /* 0x000fe20003f0f008 */
[----:B------:R-:W-:Y:S01]  /*6840*/  @!UPT UIADD3 URZ, UPT, UPT, URZ, URZ, URZ ;  /* 0x000000fffffff290 */ /* 0x000fe2000fffe0ff */
[----:B------:R-:W-:Y:S11]  /*6850*/  BRA.U !UP1, `(.L_x_107) ;  /* 0x0000000109387547 */ /* 0x000ff6000b800000 */
[----:B------:R-:W-:Y:S01]  /*6860*/  UISETP.NE.U32.AND UP0, UPT, UR36, URZ, UPT ;  /* 0x000000ff2400728c */ /* 0x000fe2000bf05070 */
[----:B------:R-:W-:Y:S02]  /*6870*/  HFMA2 R0, -RZ, RZ, 0, 5.9604644775390625e-08 ;  /* 0x00000001ff007431 */ /* 0x000fe400000001ff */
[----:B------:R-:W-:Y:S01]  /*6880*/  IMAD.MOV.U32 R102, RZ, RZ, 0x1 ;  /* 0x00000001ff667424 */ /* 0x000fe200078e00ff */
[----:B------:R-:W-:Y:S06]  /*6890*/  UISETP.NE.AND.EX UP0, UPT, UR37, URZ, UPT, UP0 ;  /* 0x000000ff2500728c */ /* 0x000fec000bf05300 */
        /* <DEDUP_REMOVED lines=9> */
[----:B-12---:R-:W-:Y:S02]  /*6930*/  @!P3 IMAD.U32 R49, RZ, RZ, UR4 ;  /* 0x00000004ff31be24 */ /* 0x006fe4000f8e00ff */
.L_x_107:
[----:B------:R-:W-:Y:S05]  /*6940*/  @!P4 BRA `(.L_x_108) ;  /* 0x000000000020c947 */ /* 0x000fea0003800000 */
[----:B------:R-:W-:Y:S04]  /*6950*/  ISETP.NE.U32.AND P3, PT, R82, RZ, PT ;  /* 0x000000ff5200720c */ /* 0x000fe80003f65070 */
[----:B------:R-:W-:Y:S11]  /*6960*/  ISETP.NE.AND.EX P3, PT, R83, RZ, PT, P3 ;  /* 0x000000ff5300720c */ /* 0x000ff60003f65330 */
[----:B------:R-:W-:Y:S02]  /*6970*/  @!UPT UIADD3 URZ, UPT, UPT, URZ, URZ, URZ ;  /* 0x000000fffffff290 */ /* 0x000fe4000fffe0ff */
[----:B------:R-:W1:Y:S01]  /*6980*/  @P3 LDC.64 R2, c[0x0][0x8a8] ;  /* 0x00022a00ff023b82 */ /* 0x000e620000000a00 */
[----:B------:R-:W-:Y:S04]  /*6990*/  @P3 IMAD R0, R92, UR56, RZ ;  /* 0x000000385c003c24 */ /* 0x000fe8000f8e02ff */
[----:B-1----:R-:W-:Y:S05]  /*69a0*/  @P3 IMAD.WIDE R2, R0, 0x4, R2 ;  /* 0x0000000400023825 */ /* 0x002fea00078e0202 */
[----:B-----5:R1:W5:Y:S02]  /*69b0*/  @P3 LDG.E R47, desc[UR48][R2.64] ;  /* 0x00000030022f3981 */ /* 0x020364000c1e1900 */
[----:B-1----:R-:W2:Y:S02]  /*69c0*/  @!P3 LDC R47, c[0x0][0x8a0] ;  /* 0x00022800ff2fbb82 */ /* 0x002ea40000000800 */
.L_x_108:
[----:B-----5:R-:W-:Y:S01]  /*69d0*/  FSETP.NEU.AND P4, PT, R49, RZ, PT ;  /* 0x000000ff3100720b */ /* 0x020fe20003f8d000 */
[----:B------:R-:W-:Y:S01]  /*69e0*/  IMAD.SHL.U32 R119, R17, 0x40, RZ ;  /* 0x0000004011777824 */ /* 0x000fe200078e00ff */
[----:B------:R-:W-:Y:S01]  /*69f0*/  SEL R5, RZ, 0xffffffff, P2 ;  /* 0xffffffffff057807 */ /* 0x000fe20001000000 */
[----:B------:R-:W-:Y:S01]  /*6a00*/  BSSY B1, `(.L_x_109) ;  /* 0x0000047000017945 */ /* 0x000fe20003800000 */
[----:B------:R-:W-:Y:S01]  /*6a10*/  LOP3.LUT P3, RZ, R102, 0xff, RZ, 0xc0, !PT ;  /* 0x000000ff66ff7812 */ /* 0x000fe2000786c0ff */
[----:B------:R-:W-:Y:S01]  /*6a20*/  IMAD.HI.U32 R117, R119, R99, RZ ;  /* 0x0000006377757227 */ /* 0x000fe200078e00ff */
[----:B------:R-:W-:Y:S02]  /*6a30*/  @P1 SEL R0, RZ, 0xffffffff, P4 ;  /* 0xffffffffff001807 */ /* 0x000fe40002000000 */
[----:B------:R-:W-:Y:S01]  /*6a40*/  LEA R120, R45, UR51, 0x3 ;  /* 0x000000332d787c11 */ /* 0x000fe2000f8e18ff */
[----:B------:R-:W-:Y:S01]  /*6a50*/  IMAD.MOV.U32 R121, RZ, RZ, 0x1 ;  /* 0x00000001ff797424 */ /* 0x000fe200078e00ff */
[----:B------:R-:W-:Y:S01]  /*6a60*/  @P0 SEL R0, R5, R0, !P3 ;  /* 0x0000000005000207 */ /* 0x000fe20005800000 */
[----:B------:R-:W-:Y:S01]  /*6a70*/  IMAD.IADD R48, R46, 0x1, R16 ;  /* 0x000000012e307824 */ /* 0x000fe200078e0210 */
[----:B------:R-:W-:Y:S02]  /*6a80*/  ISETP.NE.AND P2, PT, R98, 0x1, PT ;  /* 0x000000016200780c */ /* 0x000fe40003f45270 */
[----:B------:R-:W-:Y:S02]  /*6a90*/  CS2R R90, SRZ ;  /* 0x00000000005a7805 */ /* 0x000fe4000001ff00 */
[----:B------:R-:W-:Y:S02]  /*6aa0*/  @P1 LOP3.LUT R0, R0, 0x1, RZ, 0xc0, !PT ;  /* 0x0000000100001812 */ /* 0x000fe400078ec0ff */
[----:B------:R-:W-:Y:S02]  /*6ab0*/  CS2R R88, SRZ ;  /* 0x0000000000587805 */ /* 0x000fe4000001ff00 */
[----:B------:R-:W-:Y:S02]  /*6ac0*/  SHF.R.U32.HI R117, RZ, R96, R117 ;  /* 0x00000060ff757219 */ /* 0x000fe40000011675 */
[----:B------:R-:W-:Y:S02]  /*6ad0*/  CS2R R86, SRZ ;  /* 0x0000000000567805 */ /* 0x000fe4000001ff00 */
[----:B------:R-:W-:Y:S02]  /*6ae0*/  ISETP.NE.U32.OR P6, PT, R0, 0x1, !P1 ;  /* 0x000000010000780c */ /* 0x000fe40004fc5470 */
[----:B------:R-:W-:Y:S02]  /*6af0*/  CS2R R84, SRZ ;  /* 0x0000000000547805 */ /* 0x000fe4000001ff00 */
[----:B------:R-:W-:Y:S02]  /*6b00*/  LEA R0, R107, UR51, 0x3 ;  /* 0x000000336b007c11 */ /* 0x000fe4000f8e18ff */
[----:B------:R-:W-:Y:S02]  /*6b10*/  SEL R117, R119, R117, !P2 ;  /* 0x0000007577757207 */ /* 0x000fe40005000000 */
[----:B------:R-:W-:Y:S02]  /*6b20*/  PLOP3.LUT P2, PT, PT, PT, UP1, 0x80, 0x8 ;  /* 0x000000000008781c */ /* 0x000fe40003f4f018 */
[----:B------:R-:W-:Y:S01]  /*6b30*/  SEL R4, RZ, 0xffffffff, P4 ;  /* 0xffffffffff047807 */ /* 0x000fe20002000000 */
[----:B------:R-:W-:Y:S01]  /*6b40*/  IMAD.HI.U32 R118, R117, UR46, RZ ;  /* 0x0000002e75767c27 */ /* 0x000fe2000f8e00ff */
[----:B------:R-:W-:Y:S02]  /*6b50*/  ISETP.NE.AND P4, PT, R97, 0x1, PT ;  /* 0x000000016100780c */ /* 0x000fe40003f85270 */
[----:B------:R-:W-:Y:S01]  /*6b60*/  P2R R2, PR, RZ, 0x40 ;  /* 0x00000040ff027803 */ /* 0x000fe20000000000 */
[----:B------:R-:W-:Y:S01]  /*6b70*/  IMAD.MOV R6, RZ, RZ, -R117 ;  /* 0x000000ffff067224 */ /* 0x000fe200078e0a75 */
[----:B------:R-:W-:Y:S02]  /*6b80*/  @P6 SHF.L.U32 R3, R106, 0x1f, RZ ;  /* 0x0000001f6a036819 */ /* 0x000fe400000006ff */
[----:B------:R-:W-:Y:S01]  /*6b90*/  SHF.R.U32.HI R118, RZ, UR47, R118 ;  /* 0x0000002fff767c19 */ /* 0x000fe20008011676 */
[----:B------:R-:W-:Y:S01]  /*6ba0*/  IMAD R119, R98, R6, R119 ;  /* 0x0000000662777224 */ /* 0x000fe200078e0277 */
[----:B------:R1:W3:Y:S01]  /*6bb0*/  @P6 SYNCS.PHASECHK.TRANS64.TRYWAIT P1, [R0+URZ+0x220], R3 ;  /* 0x00022003000065a7 */ /* 0x0002e200080211ff */
[----:B------:R-:W-:Y:S02]  /*6bc0*/  @P2 SEL R4, R5, R4, !P3 ;  /* 0x0000000405042207 */ /* 0x000fe40005800000 */
[----:B------:R-:W-:Y:S02]  /*6bd0*/  SEL R118, R117, R118, !P4 ;  /* 0x0000007675767207 */ /* 0x000fe40006000000 */
[----:B------:R-:W-:Y:S03]  /*6be0*/  LOP3.LUT R4, R4, 0x1, RZ, 0xc0, !PT ;  /* 0x0000000104047812 */ /* 0x000fe600078ec0ff */
[----:B------:R-:W-:Y:S01]  /*6bf0*/  IMAD.MOV R5, RZ, RZ, -R118 ;  /* 0x000000ffff057224 */ /* 0x000fe200078e0a76 */
[----:B------:R-:W-:Y:S03]  /*6c00*/  ISETP.NE.U32.AND P5, PT, R4, 0x1, PT ;  /* 0x000000010400780c */ /* 0x000fe60003fa5070 */
[----:B------:R-:W-:Y:S01]  /*6c10*/  IMAD R117, R97, R5, R117 ;  /* 0x0000000561757224 */ /* 0x000fe200078e0275 */
[----:B------:R-:W-:Y:S02]  /*6c20*/  P2R R122, PR, RZ, 0x20 ;  /* 0x00000020ff7a7803 */ /* 0x000fe40000000000 */
[----:B-1----:R-:W-:Y:S04]  /*6c30*/  SHF.L.U32 R3, R109, 0x1f, RZ ;  /* 0x0000001f6d037819 */ /* 0x002fe800000006ff */
[----:B------:R1:W4:Y:S01]  /*6c40*/  SYNCS.PHASECHK.TRANS64.TRYWAIT P0, [R120+URZ+0x260], R3 ;  /* 0x00026003780075a7 */ /* 0x00032200080011ff */
[----:B---3--:R-:W-:Y:S01]  /*6c50*/  @P6 SEL R121, RZ, 0x1, !P1 ;  /* 0x00000001ff796807 */ /* 0x008fe20004800000 */
[----:B-1----:R-:W-:Y:S06]  /*6c60*/  @!P6 BRA `(.L_x_110) ;  /* 0x000000000080e947 */ /* 0x002fec0003800000 */
[----:B------:R-:W-:Y:S01]  /*6c70*/  @P5 IMAD R7, R107, 0x1000, R110 ;  /* 0x000010006b075824 */ /* 0x000fe200078e026e */
[----:B------:R-:W1:Y:S01]  /*6c80*/  S2R R4, SR_CgaCtaId ;  /* 0x0000000000047919 */ /* 0x000e620000008800 */
[----:B------:R-:W-:Y:S01]  /*6c90*/  ISETP.NE.AND P1, PT, R121, RZ, PT ;  /* 0x000000ff7900720c */ /* 0x000fe20003f25270 */
[----:B------:R-:W-:Y:S01]  /*6ca0*/  BSSY B0, `(.L_x_111) ;  /* 0x000000b000007945 */ /* 0x000fe20003800000 */
[----:B------:R-:W-:Y:S01]  /*6cb0*/  @P5 VIADD R6, R7, UR51 ;  /* 0x0000003307065c36 */ /* 0x000fe20008000000 */
[----:B------:R-:W-:Y:S02]  /*6cc0*/  CS2R R86, SRZ ;  /* 0x0000000000567805 */ /* 0x000fe4000001ff00 */
[----:B------:R-:W-:Y:S02]  /*6cd0*/  CS2R R84, SRZ ;  /* 0x0000000000547805 */ /* 0x000fe4000001ff00 */
[----:B------:R-:W-:Y:S01]  /*6ce0*/  CS2R R90, SRZ ;  /* 0x00000000005a7805 */ /* 0x000fe2000001ff00 */
[----:B------:R-:W-:Y:S01]  /*6cf0*/  @P5 IMAD R6, R111, -0x10, R6 ;  /* 0xfffffff06f065824 */ /* 0x000fe200078e0206 */
[----:B------:R-:W-:Y:S04]  /*6d00*/  CS2R R88, SRZ ;  /* 0x0000000000587805 */ /* 0x000fe8000001ff00 */
[----:B------:R-:W-:Y:S05]  /*6d10*/  @P1 BRA `(.L_x_112) ;  /* 0x00000000000c1947 */ /* 0x000fea0003800000 */
[----:B------:R-:W-:Y:S04]  /*6d20*/  SHF.L.U32 R5, R106, 0x1f, RZ ;  /* 0x0000001f6a057819 */ /* 0x000fe800000006ff */
[----:B------:R-:W3:Y:S02]  /*6d30*/  SYNCS.PHASECHK.TRANS64.TRYWAIT P1, [R0+URZ+0x220], R5 ;  /* 0x00022005000075a7 */ /* 0x000ee400080211ff */
[----:B---3--:R-:W-:Y:S05]  /*6d40*/  @!P1 BRA `(.L_x_113) ;  /* 0x0000002c00689947 */ /* 0x008fea0003800000 */
.L_x_112:
[----:B------:R-:W-:Y:S05]  /*6d50*/  BSYNC B0 ;  /* 0x0000000000007941 */ /* 0x000fea0003800000 */
.L_x_111:
[----:B------:R-:W-:Y:S01]  /*6d60*/  ISETP.NE.AND P1, PT, R122, RZ, PT ;  /* 0x000000ff7a00720c */ /* 0x000fe20003f25270 */
[----:B---3--:R-:W-:Y:S02]  /*6d70*/  VIADD R0, R0, 0x230 ;  /* 0x0000023000007836 */ /* 0x008fe40000000000 */
[----:B------:R-:W-:Y:S03]  /*6d80*/  VIADD R107, R107, 0x1 ;  /* 0x000000016b6b7836 */ /* 0x000fe60000000000 */
[----:B-1----:R-:W-:Y:S07]  /*6d90*/  PRMT R0, R4, 0x654, R0 ;  /* 0x0000065404007816 */ /* 0x002fee0000000000 */
[----:B------:R1:W3:Y:S04]  /*6da0*/  @P1 LDS.128 R84, [R7+UR51+0x400] ;  /* 0x0004003307541984 */ /* 0x0002e80008000c00 */
[----:B------:R1:W1:Y:S01]  /*6db0*/  @P1 LDS.128 R88, [R6+0x410] ;  /* 0x0004100006581984 */ /* 0x0002620000000c00 */
[C---:B------:R-:W-:Y:S01]  /*6dc0*/  ISETP.NE.AND P1, PT, R107.reuse, 0x2, PT ;  /* 0x000000026b00780c */ /* 0x040fe20003f25270 */
[----:B------:R-:W-:Y:S01]  /*6dd0*/  @!PT LDS RZ, [RZ] ;  /* 0x00000000fffff984 */ /* 0x000fe20000000800 */
[----:B------:R-:W-:Y:S01]  /*6de0*/  @!PT LDS RZ, [RZ] ;  /* 0x00000000fffff984 */ /* 0x000fe20000000800 */
[----:B------:R-:W-:Y:S01]  /*6df0*/  @!PT LDS RZ, [RZ] ;  /* 0x00000000fffff984 */ /* 0x000fe20000000800 */
[----:B------:R-:W-:Y:S01]  /*6e00*/  @!PT LDS RZ, [RZ] ;  /* 0x00000000fffff984 */ /* 0x000fe20000000800 */
[----:B------:R5:W-:Y:S06]  /*6e10*/  MEMBAR.ALL.CTA ;  /* 0x0000000000007992 */ /* 0x000bec0000008000 */
[----:B-----5:R-:W5:Y:S01]  /*6e20*/  FENCE.VIEW.ASYNC.S ;  /* 0x00000000000073c6 */ /* 0x020f620000000000 */
[----:B------:R-:W-:Y:S01]  /*6e30*/  SEL R107, R107, RZ, P1 ;  /* 0x000000ff6b6b7207 */ /* 0x000fe20000800000 */
[----:B-----5:R5:W-:Y:S02]  /*6e40*/  SYNCS.ARRIVE.TRANS64.RED.A1T0 RZ, [R0+URZ], RZ ;  /* 0x000000ff00ff79a7 */ /* 0x020be400081004ff */
[----:B-----5:R-:W-:Y:S04]  /*6e50*/  SEL R0, RZ, 0x1, P1 ;  /* 0x00000001ff007807 */ /* 0x020fe80000800000 */
[----:B---3--:R-:W-:Y:S02]  /*6e60*/  LOP3.LUT R106, R106, R0, RZ, 0x3c, !PT ;  /* 0x000000006a6a7212 */ /* 0x008fe400078e3cff */
.L_x_110:
[----:B------:R-:W-:Y:S05]  /*6e70*/  BSYNC B1 ;  /* 0x0000000000017941 */ /* 0x000fea0003800000 */
.L_x_109:
[----:B------:R-:W-:Y:S04]  /*6e80*/  SHF.R.U32.HI R0, RZ, 0x15, R48 ;  /* 0x00000015ff007819 */ /* 0x000fe80000011630 */
[----:B------:R-:W-:Y:S01]  /*6e90*/  LOP3.LUT P1, RZ, R0, 0x3, R113, 0x48, !PT ;  /* 0x0000000300ff7812 */ /* 0x000fe20007824871 */
[----:B------:R-:W-:Y:S01]  /*6ea0*/  @!UPT UIADD3 URZ, UPT, UPT, URZ, URZ, URZ ;  /* 0x000000fffffff290 */ /* 0x000fe2000fffe0ff */
[----:B----4-:R-:W-:Y:S11]  /*6eb0*/  @P0 BRA `(.L_x_114) ;  /* 0x0000000000080947 */ /* 0x010ff60003800000 */
[----:B------:R-:W3:Y:S02]  /*6ec0*/  SYNCS.PHASECHK.TRANS64.TRYWAIT P0, [R120+URZ+0x260], R3 ;  /* 0x00026003780075a7 */ /* 0x000ee400080011ff */
[----:B---3--:R-:W-:Y:S05]  /*6ed0*/  @!P0 BRA `(.L_x_115) ;  /* 0x0000002c00188947 */ /* 0x008fea0003800000 */
.L_x_114:
[----:B------:R-:W-:Y:S04]  /*6ee0*/  BSSY.RECONVERGENT B6, `(.L_x_116) ;  /* 0x0000012000067945 */ /* 0x000fe80003800200 */
[----:B------:R-:W-:Y:S05]  /*6ef0*/  @!P1 BRA `(.L_x_117) ;  /* 0x0000000000409947 */ /* 0x000fea0003800000 */
[----:B------:R-:W4:Y:S01]  /*6f00*/  LDCU.64 UR8, c[0x4][0x70] ;  /* 0x01000e00ff0877ac */ /* 0x000f220008000a00 */
[----:B------:R-:W-:Y:S01]  /*6f10*/  MOV R15, 0x0 ;  /* 0x00000000000f7802 */ /* 0x000fe20000000f00 */
[----:B------:R-:W-:Y:S02]  /*6f20*/  HFMA2 R12, -RZ, RZ, 0, 5.9604644775390625e-08 ;  /* 0x00000001ff0c7431 */ /* 0x000fe400000001ff */
[----:B------:R-:W-:Y:S02]  /*6f30*/  IMAD.MOV.U32 R8, RZ, RZ, 0x192 ;  /* 0x00000192ff087424 */ /* 0x000fe400078e00ff */
[----:B------:R-:W-:Y:S01]  /*6f40*/  IMAD.MOV.U32 R13, RZ, RZ, RZ ;  /* 0x000000ffff0d7224 */ /* 0x000fe200078e00ff */
[----:B------:R-:W1:Y:S01]  /*6f50*/  LDCU.64 UR6, c[0x4][0x78] ;  /* 0x01000f00ff0677ac */ /* 0x000e620008000a00 */
[----:B------:R-:W2:Y:S01]  /*6f60*/  LDC.64 R14, c[0x4][R15] ;  /* 0x010000000f0e7b82 */ /* 0x000ea20000000a00 */
[----:B------:R-:W5:Y:S01]  /*6f70*/  LDCU.64 UR4, c[0x4][0x10] ;  /* 0x01000200ff0477ac */ /* 0x000f620008000a00 */
[----:B----4-:R-:W-:Y:S01]  /*6f80*/  MOV R5, UR9 ;  /* 0x0000000900057c02 */ /* 0x010fe20008000f00 */
[----:B------:R-:W-:Y:S01]  /*6f90*/  IMAD.U32 R4, RZ, RZ, UR8 ;  /* 0x00000008ff047e24 */ /* 0x000fe2000f8e00ff */
[----:B-1----:R-:W-:Y:S01]  /*6fa0*/  MOV R7, UR7 ;  /* 0x0000000700077c02 */ /* 0x002fe20008000f00 */
[----:B------:R-:W-:Y:S01]  /*6fb0*/  IMAD.U32 R6, RZ, RZ, UR6 ;  /* 0x00000006ff067e24 */ /* 0x000fe2000f8e00ff */
[----:B-----5:R-:W-:Y:S01]  /*6fc0*/  MOV R11, UR5 ;  /* 0x00000005000b7c02 */ /* 0x020fe20008000f00 */
[----:B------:R-:W-:Y:S02]  /*6fd0*/  IMAD.U32 R10, RZ, RZ, UR4 ;  /* 0x00000004ff0a7e24 */ /* 0x000fe4000f8e00ff */
[----:B------:R-:W-:Y:S07]  /*6fe0*/  LEPC R20, `(.L_x_117) ;  /* 0x000000001014794e */ /* 0x000fee0000000000 */
[----:B--23--:R-:W-:Y:S05]  /*6ff0*/  CALL.ABS.NOINC R14 ;  /* 0x000000000e007343 */ /* 0x00cfea0003c00000 */
.L_x_117:
[----:B------:R-:W-:Y:S05]  /*7000*/  BSYNC.RECONVERGENT B6 ;  /* 0x0000000000067941 */ /* 0x000fea0003800200 */
.L_x_116:
[-C--:B------:R-:W-:Y:S01]  /*7010*/  F2FP.F16.E4M3.UNPACK_B R0, R84.reuse ;  /* 0x00000054ff00723e */ /* 0x080fe200020006ff */
[----:B------:R-:W-:Y:S05]  /*7020*/  WARPSYNC.ALL ;  /* 0x0000000000007948 */ /* 0x000fea0003800000 */
[----:B------:R-:W-:Y:S01]  /*7030*/  R2UR UR4, R48 ;  /* 0x00000000300472ca */ /* 0x000fe200000e0000 */
[--C-:B------:R-:W-:Y:S01]  /*7040*/  HADD2.F32 R50, -RZ, R0.reuse.H0_H0 ;  /* 0x20000000ff327230 */ /* 0x100fe20000004100 */
[----:B------:R-:W-:Y:S01]  /*7050*/  ISETP.NE.AND P6, PT, R2, RZ, PT ;  /* 0x000000ff0200720c */ /* 0x000fe20003fc5270 */
[----:B------:R-:W-:Y:S01]  /*7060*/  HADD2.F32 R51, -RZ, R0.H1_H1 ;  /* 0x30000000ff337230 */ /* 0x000fe20000004100 */
[-C--:B------:R-:W-:Y:S01]  /*7070*/  F2FP.F16.E4M3.UNPACK_B R0, R85.reuse.H1 ;  /* 0x00000055ff00723e */ /* 0x080fe200030006ff */
[----:B------:R-:W-:Y:S01]  /*7080*/  BSSY.RECONVERGENT B0, `(.L_x_118) ;  /* 0x000009b000007945 */ /* 0x000fe20003800200 */
[----:B------:R-:W-:Y:S02]  /*7090*/  F2FP.F16.E4M3.UNPACK_B R2, R85 ;  /* 0x00000055ff02723e */ /* 0x000fe400020006ff */
[----:B---3--:R-:W-:Y:S01]  /*70a0*/  F2FP.F16.E4M3.UNPACK_B R3, R84.H1 ;  /* 0x00000054ff03723e */ /* 0x008fe200030006ff */
[--C-:B------:R-:W-:Y:S01]  /*70b0*/  HADD2.F32 R56, -RZ, R0.reuse.H0_H0 ;  /* 0x20000000ff387230 */ /* 0x100fe20000004100 */
[----:B------:R-:W-:Y:S01]  /*70c0*/  ISETP.NE.AND P0, PT, R112, RZ, PT ;  /* 0x000000ff7000720c */ /* 0x000fe20003f05270 */
[----:B------:R-:W-:Y:S01]  /*70d0*/  HADD2.F32 R57, -RZ, R0.H1_H1 ;  /* 0x30000000ff397230 */ /* 0x000fe20000004100 */
[----:B------:R-:W-:Y:S01]  /*70e0*/  F2FP.F16.E4M3.UNPACK_B R0, R86 ;  /* 0x00000056ff00723e */ /* 0x000fe200020006ff */
[----:B-1----:R-:W-:Y:S01]  /*70f0*/  LDTM.16dp32bit_t0_t15.x32 R4, tmem[UR4] ;  /* 0x00000004000479ee */ /* 0x002fe20008a80000 */
[----:B------:R-:W2:Y:S01]  /*7100*/  LDTM.16dp32bit_t16_t31.x32 R4, tmem[UR4+0x20] ;  /* 0x00002004000479ee */ /* 0x000ea20008aa0000 */
[--C-:B------:R-:W-:Y:S02]  /*7110*/  HADD2.F32 R54, -RZ, R2.reuse.H0_H0 ;  /* 0x20000002ff367230 */ /* 0x100fe40000004100 */
[----:B------:R-:W-:Y:S01]  /*7120*/  HADD2.F32 R55, -RZ, R2.H1_H1 ;  /* 0x30000002ff377230 */ /* 0x000fe20000004100 */
[-C--:B------:R-:W-:Y:S01]  /*7130*/  F2FP.F16.E4M3.UNPACK_B R2, R87.reuse ;  /* 0x00000057ff02723e */ /* 0x080fe200020006ff */
[--C-:B------:R-:W-:Y:S02]  /*7140*/  HADD2.F32 R58, -RZ, R0.reuse.H0_H0 ;  /* 0x20000000ff3a7230 */ /* 0x100fe40000004100 */
[----:B------:R-:W-:Y:S01]  /*7150*/  HADD2.F32 R59, -RZ, R0.H1_H1 ;  /* 0x30000000ff3b7230 */ /* 0x000fe20000004100 */
[----:B------:R-:W-:Y:S01]  /*7160*/  F2FP.F16.E4M3.UNPACK_B R0, R87.H1 ;  /* 0x00000057ff00723e */ /* 0x000fe200030006ff */
[--C-:B------:R-:W-:Y:S02]  /*7170*/  HADD2.F32 R62, -RZ, R2.reuse.H0_H0 ;  /* 0x20000002ff3e7230 */ /* 0x100fe40000004100 */
[----:B------:R-:W-:Y:S01]  /*7180*/  HADD2.F32 R63, -RZ, R2.H1_H1 ;  /* 0x30000002ff3f7230 */ /* 0x000fe20000004100 */
[----:B------:R-:W-:Y:S01]  /*7190*/  F2FP.F16.E4M3.UNPACK_B R2, R88 ;  /* 0x00000058ff02723e */ /* 0x000fe200020006ff */
[--C-:B------:R-:W-:Y:S02]  /*71a0*/  HADD2.F32 R64, -RZ, R0.reuse.H0_H0 ;  /* 0x20000000ff407230 */ /* 0x100fe40000004100 */
[----:B------:R-:W-:Y:S01]  /*71b0*/  HADD2.F32 R65, -RZ, R0.H1_H1 ;  /* 0x30000000ff417230 */ /* 0x000fe20000004100 */
[----:B------:R-:W-:Y:S01]  /*71c0*/  F2FP.F16.E4M3.UNPACK_B R0, R89 ;  /* 0x00000059ff00723e */ /* 0x000fe200020006ff */
[--C-:B------:R-:W-:Y:S02]  /*71d0*/  HADD2.F32 R52, -RZ, R3.reuse.H0_H0 ;  /* 0x20000003ff347230 */ /* 0x100fe40000004100 */
[----:B------:R-:W-:Y:S01]  /*71e0*/  HADD2.F32 R53, -RZ, R3.H1_H1 ;  /* 0x30000003ff357230 */ /* 0x000fe20000004100 */
[----:B------:R-:W-:Y:S01]  /*71f0*/  F2FP.F16.E4M3.UNPACK_B R3, R86.H1 ;  /* 0x00000056ff03723e */ /* 0x000fe200030006ff */
[--C-:B------:R-:W-:Y:S02]  /*7200*/  HADD2.F32 R70, -RZ, R0.reuse.H0_H0 ;  /* 0x20000000ff467230 */ /* 0x100fe40000004100 */
[----:B------:R-:W-:Y:S01]  /*7210*/  HADD2.F32 R71, -RZ, R0.H1_H1 ;  /* 0x30000000ff477230 */ /* 0x000fe20000004100 */
[----:B------:R-:W-:Y:S01]  /*7220*/  F2FP.F16.E4M3.UNPACK_B R0, R90 ;  /* 0x0000005aff00723e */ /* 0x000fe200020006ff */
[--C-:B------:R-:W-:Y:S02]  /*7230*/  HADD2.F32 R66, -RZ, R2.reuse.H0_H0 ;  /* 0x20000002ff427230 */ /* 0x100fe40000004100 */
[C---:B--2---:R-:W-:Y:S01]  /*7240*/  FMUL R7, R47.reuse, R7 ;  /* 0x000000072f077220 */ /* 0x044fe20000400000 */
[----:B------:R-:W-:Y:S01]  /*7250*/  HADD2.F32 R67, -RZ, R2.H1_H1 ;  /* 0x30000002ff437230 */ /* 0x000fe20000004100 */
[----:B------:R-:W-:Y:S01]  /*7260*/  F2FP.F16.E4M3.UNPACK_B R2, R89.H1 ;  /* 0x00000059ff02723e */ /* 0x000fe200030006ff */
[--C-:B------:R-:W-:Y:S02]  /*7270*/  HADD2.F32 R60, -RZ, R3.reuse.H0_H0 ;  /* 0x20000003ff3c7230 */ /* 0x100fe40000004100 */
[C---:B------:R-:W-:Y:S01]  /*7280*/  FMUL R11, R47.reuse, R11 ;  /* 0x0000000b2f0b7220 */ /* 0x040fe20000400000 */
        /* <DEDUP_REMOVED lines=9> */
[----:B------:R-:W-:Y:S01]  /*7320*/  F2FP.F16.E4M3.UNPACK_B R2, R91 ;  /* 0x0000005bff02723e */ /* 0x000fe200020006ff */
[--C-:B------:R-:W-:Y:S02]  /*7330*/  HADD2.F32 R68, -RZ, R3.reuse.H0_H0 ;  /* 0x20000003ff447230 */ /* 0x100fe40000004100 */
[C---:B------:R-:W-:Y:S01]  /*7340*/  FMUL R23, R47.reuse, R23 ;  /* 0x000000172f177220 */ /* 0x040fe20000400000 */
[----:B------:R-:W-:Y:S01]  /*7350*/  HADD2.F32 R69, -RZ, R3.H1_H1 ;  /* 0x30000003ff457230 */ /* 0x000fe20000004100 */
[----:B------:R-:W-:Y:S01]  /*7360*/  F2FP.F16.E4M3.UNPACK_B R3, R90.H1 ;  /* 0x0000005aff03723e */ /* 0x000fe200030006ff */
[--C-:B------:R-:W-:Y:S02]  /*7370*/  HADD2.F32 R80, -RZ, R0.reuse.H0_H0 ;  /* 0x20000000ff507230 */ /* 0x100fe40000004100 */
[C---:B------:R-:W-:Y:S01]  /*7380*/  FMUL R27, R47.reuse, R27 ;  /* 0x0000001b2f1b7220 */ /* 0x040fe20000400000 */
[----:B------:R-:W-:Y:S02]  /*7390*/  HADD2.F32 R81, -RZ, R0.H1_H1 ;  /* 0x30000000ff517230 */ /* 0x000fe40000004100 */
[C---:B------:R-:W-:Y:S01]  /*73a0*/  FMUL R0, R47.reuse, R4 ;  /* 0x000000042f007220 */ /* 0x040fe20000400000 */
[--C-:B------:R-:W-:Y:S02]  /*73b0*/  HADD2.F32 R78, -RZ, R2.reuse.H0_H0 ;  /* 0x20000002ff4e7230 */ /* 0x100fe40000004100 */
[----:B------:R-:W-:Y:S01]  /*73c0*/  FMUL R4, R47, R8 ;  /* 0x000000082f047220 */ /* 0x000fe20000400000 */
[----:B------:R-:W-:Y:S02]  /*73d0*/  HADD2.F32 R79, -RZ, R2.H1_H1 ;  /* 0x30000002ff4f7230 */ /* 0x000fe40000004100 */
[----:B------:R-:W-:Y:S01]  /*73e0*/  FFMA R0, R49, R50, R0 ;  /* 0x0000003231007223 */ /* 0x000fe20000000000 */
[--C-:B------:R-:W-:Y:S02]  /*73f0*/  HADD2.F32 R77, -RZ, R3.reuse.H1_H1 ;  /* 0x30000003ff4d7230 */ /* 0x100fe40000004100 */
[C---:B------:R-:W-:Y:S01]  /*7400*/  FMUL R2, R47.reuse, R5 ;  /* 0x000000052f027220 */ /* 0x040fe20000400000 */
[----:B------:R-:W-:Y:S02]  /*7410*/  HADD2.F32 R76, -RZ, R3.H0_H0 ;  /* 0x20000003ff4c7230 */ /* 0x000fe40000004100 */
[C---:B------:R-:W-:Y:S01]  /*7420*/  FMUL R3, R47.reuse, R6 ;  /* 0x000000062f037220 */ /* 0x040fe20000400000 */
[----:B------:R-:W-:Y:S01]  /*7430*/  FMUL R5, R47, R9 ;  /* 0x000000092f057220 */ /* 0x000fe20000400000 */
[----:B------:R-:W-:Y:S01]  /*7440*/  FFMA R2, R49, R51, R2 ;  /* 0x0000003331027223 */ /* 0x000fe20000000002 */
[----:B------:R-:W-:Y:S01]  /*7450*/  FMUL R8, R47, R12 ;  /* 0x0000000c2f087220 */ /* 0x000fe20000400000 */
[C---:B------:R-:W-:Y:S01]  /*7460*/  FFMA R3, R49.reuse, R52, R3 ;  /* 0x0000003431037223 */ /* 0x040fe20000000003 */
[C---:B------:R-:W-:Y:S01]  /*7470*/  FFMA R7, R49.reuse, R53, R7 ;  /* 0x0000003531077223 */ /* 0x040fe20000000007 */
[C---:B------:R-:W-:Y:S01]  /*7480*/  FFMA R4, R49.reuse, R54, R4 ;  /* 0x0000003631047223 */ /* 0x040fe20000000004 */
[----:B------:R-:W-:Y:S01]  /*7490*/  FFMA R5, R49, R55, R5 ;  /* 0x0000003731057223 */ /* 0x000fe20000000005 */
[C---:B------:R-:W-:Y:S01]  /*74a0*/  FMUL R9, R47.reuse, R13 ;  /* 0x0000000d2f097220 */ /* 0x040fe20000400000 */
[----:B------:R-:W-:Y:S01]  /*74b0*/  FMUL R12, R47, R16 ;  /* 0x000000102f0c7220 */ /* 0x000fe20000400000 */
[----:B------:R-:W-:Y:S01]  /*74c0*/  F2FP.SATFINITE.E4M3.F32.PACK_AB_MERGE_C R3, R7, R3, RZ ;  /* 0x000000030703723e */ /* 0x000fe200048070ff */
[C---:B------:R-:W-:Y:S01]  /*74d0*/  FMUL R13, R47.reuse, R17 ;  /* 0x000000112f0d7220 */ /* 0x040fe20000400000 */
[C---:B------:R-:W-:Y:S01]  /*74e0*/  FMUL R16, R47.reuse, R20 ;  /* 0x000000142f107220 */ /* 0x040fe20000400000 */
[C---:B------:R-:W-:Y:S01]  /*74f0*/  FMUL R17, R47.reuse, R21 ;  /* 0x000000152f117220 */ /* 0x040fe20000400000 */
[----:B------:R-:W-:Y:S01]  /*7500*/  F2FP.SATFINITE.E4M3.F32.PACK_AB_MERGE_C R52, R2, R0, R3 ;  /* 0x000000000234723e */ /* 0x000fe20004807003 */
[C---:B------:R-:W-:Y:S01]  /*7510*/  FMUL R20, R47.reuse, R24 ;  /* 0x000000182f147220 */ /* 0x040fe20000400000 */
[----:B------:R-:W-:Y:S01]  /*7520*/  SHF.L.U32 R0, R114, 0x4, RZ ;  /* 0x0000000472007819 */ /* 0x000fe200000006ff */
[C---:B------:R-:W-:Y:S01]  /*7530*/  FMUL R21, R47.reuse, R25 ;  /* 0x000000192f157220 */ /* 0x040fe20000400000 */
[C---:B------:R-:W-:Y:S01]  /*7540*/  FMUL R24, R47.reuse, R28 ;  /* 0x0000001c2f187220 */ /* 0x040fe20000400000 */
[C---:B------:R-:W-:Y:S01]  /*7550*/  FMUL R25, R47.reuse, R29 ;  /* 0x0000001d2f197220 */ /* 0x040fe20000400000 */
[C---:B------:R-:W-:Y:S01]  /*7560*/  FMUL R28, R47.reuse, R32 ;  /* 0x000000202f1c7220 */ /* 0x040fe20000400000 */
[----:B------:R-:W-:Y:S01]  /*7570*/  FMUL R29, R47, R33 ;  /* 0x000000212f1d7220 */ /* 0x000fe20000400000 */
[----:B------:R-:W-:Y:S01]  /*7580*/  LEA R2, R107, UR51, 0x3 ;  /* 0x000000336b027c11 */ /* 0x000fe2000f8e18ff */
[C---:B------:R-:W-:Y:S01]  /*7590*/  FMUL R6, R47.reuse, R10 ;  /* 0x0000000a2f067220 */ /* 0x040fe20000400000 */
[C---:B------:R-:W-:Y:S01]  /*75a0*/  FMUL R10, R47.reuse, R14 ;  /* 0x0000000e2f0a7220 */ /* 0x040fe20000400000 */
[----:B------:R-:W-:Y:S01]  /*75b0*/  @P6 SHF.L.U32 R3, R106, 0x1f, RZ ;  /* 0x0000001f6a036819 */ /* 0x000fe200000006ff */
[----:B------:R-:W-:Y:S01]  /*75c0*/  FMUL R14, R47, R18 ;  /* 0x000000122f0e7220 */ /* 0x000fe20000400000 */
[C---:B------:R-:W-:Y:S01]  /*75d0*/  FFMA R6, R49.reuse, R56, R6 ;  /* 0x0000003831067223 */ /* 0x040fe20000000006 */
[C---:B------:R-:W-:Y:S01]  /*75e0*/  FFMA R11, R49.reuse, R57, R11 ;  /* 0x00000039310b7223 */ /* 0x040fe2000000000b */
[C---:B------:R-:W-:Y:S01]  /*75f0*/  FFMA R8, R49.reuse, R58, R8 ;  /* 0x0000003a31087223 */ /* 0x040fe20000000008 */
[C---:B------:R-:W-:Y:S01]  /*7600*/  FFMA R9, R49.reuse, R59, R9 ;  /* 0x0000003b31097223 */ /* 0x040fe20000000009 */
[C---:B------:R-:W-:Y:S01]  /*7610*/  FFMA R10, R49.reuse, R60, R10 ;  /* 0x0000003c310a7223 */ /* 0x040fe2000000000a */
[----:B------:R-:W-:Y:S01]  /*7620*/  FFMA R15, R49, R61, R15 ;  /* 0x0000003d310f7223 */ /* 0x000fe2000000000f */
[----:B------:R-:W-:Y:S01]  /*7630*/  F2FP.SATFINITE.E4M3.F32.PACK_AB_MERGE_C R6, R11, R6, RZ ;  /* 0x000000060b06723e */ /* 0x000fe200048070ff */
[C---:B------:R-:W-:Y:S01]  /*7640*/  FFMA R12, R49.reuse, R62, R12 ;  /* 0x0000003e310c7223 */ /* 0x040fe2000000000c */
[C---:B------:R-:W-:Y:S01]  /*7650*/  FFMA R13, R49.reuse, R63, R13 ;  /* 0x0000003f310d7223 */ /* 0x040fe2000000000d */
[----:B------:R-:W-:Y:S01]  /*7660*/  FFMA R14, R49, R64, R14 ;  /* 0x00000040310e7223 */ /* 0x000fe2000000000e */
[----:B------:R-:W-:Y:S01]  /*7670*/  F2FP.SATFINITE.E4M3.F32.PACK_AB_MERGE_C R10, R15, R10, RZ ;  /* 0x0000000a0f0a723e */ /* 0x000fe200048070ff */
[----:B------:R-:W-:Y:S01]  /*7680*/  FMUL R18, R47, R22 ;  /* 0x000000162f127220 */ /* 0x000fe20000400000 */
[C---:B------:R-:W-:Y:S01]  /*7690*/  FFMA R19, R49.reuse, R65, R19 ;  /* 0x0000004131137223 */ /* 0x040fe20000000013 */
[C---:B------:R-:W-:Y:S01]  /*76a0*/  FFMA R16, R49.reuse, R66, R16 ;  /* 0x0000004231107223 */ /* 0x040fe20000000010 */
[C---:B------:R-:W-:Y:S01]  /*76b0*/  FFMA R17, R49.reuse, R67, R17 ;  /* 0x0000004331117223 */ /* 0x040fe20000000011 */
[----:B------:R-:W-:Y:S01]  /*76c0*/  FFMA R18, R49, R68, R18 ;  /* 0x0000004431127223 */ /* 0x000fe20000000012 */
[----:B------:R-:W-:Y:S01]  /*76d0*/  FMUL R22, R47, R26 ;  /* 0x0000001a2f167220 */ /* 0x000fe20000400000 */
[C---:B------:R-:W-:Y:S01]  /*76e0*/  FFMA R23, R49.reuse, R69, R23 ;  /* 0x0000004531177223 */ /* 0x040fe20000000017 */
[C---:B------:R-:W-:Y:S01]  /*76f0*/  FFMA R20, R49.reuse, R70, R20 ;  /* 0x0000004631147223 */ /* 0x040fe20000000014 */
[C---:B------:R-:W-:Y:S01]  /*7700*/  FFMA R21, R49.reuse, R71, R21 ;  /* 0x0000004731157223 */ /* 0x040fe20000000015 */
[----:B------:R-:W-:Y:S01]  /*7710*/  FFMA R22, R49, R72, R22 ;  /* 0x0000004831167223 */ /* 0x000fe20000000016 */
[----:B------:R-:W-:Y:S01]  /*7720*/  FMUL R26, R47, R30 ;  /* 0x0000001e2f1a7220 */ /* 0x000fe20000400000 */
[----:B------:R-:W-:Y:S01]  /*7730*/  FFMA R27, R49, R73, R27 ;  /* 0x00000049311b7223 */ /* 0x000fe2000000001b */
[----:B------:R-:W-:Y:S01]  /*7740*/  FMUL R31, R47, R31 ;  /* 0x0000001f2f1f7220 */ /* 0x000fe20000400000 */
[C---:B------:R-:W-:Y:S01]  /*7750*/  FFMA R24, R49.reuse, R74, R24 ;  /* 0x0000004a31187223 */ /* 0x040fe20000000018 */
[C---:B------:R-:W-:Y:S01]  /*7760*/  FFMA R25, R49.reuse, R75, R25 ;  /* 0x0000004b31197223 */ /* 0x040fe20000000019 */
[----:B------:R-:W-:Y:S01]  /*7770*/  FFMA R26, R49, R76, R26 ;  /* 0x0000004c311a7223 */ /* 0x000fe2000000001a */
[----:B------:R-:W-:Y:S01]  /*7780*/  FMUL R30, R47, R34 ;  /* 0x000000222f1e7220 */ /* 0x000fe20000400000 */
[----:B------:R-:W-:Y:S01]  /*7790*/  FFMA R31, R49, R77, R31 ;  /* 0x0000004d311f7223 */ /* 0x000fe2000000001f */
[----:B------:R-:W-:Y:S01]  /*77a0*/  FMUL R35, R47, R35 ;  /* 0x000000232f237220 */ /* 0x000fe20000400000 */
[----:B------:R-:W-:Y:S01]  /*77b0*/  F2FP.SATFINITE.E4M3.F32.PACK_AB_MERGE_C R14, R19, R14, RZ ;  /* 0x0000000e130e723e */ /* 0x000fe200048070ff */
[C---:B------:R-:W-:Y:S01]  /*77c0*/  FFMA R28, R49.reuse, R78, R28 ;  /* 0x0000004e311c7223 */ /* 0x040fe2000000001c */
[C---:B------:R-:W-:Y:S01]  /*77d0*/  FFMA R29, R49.reuse, R79, R29 ;  /* 0x0000004f311d7223 */ /* 0x040fe2000000001d */
[----:B------:R-:W-:Y:S01]  /*77e0*/  FFMA R30, R49, R80, R30 ;  /* 0x00000050311e7223 */ /* 0x000fe2000000001e */
[----:B------:R-:W-:Y:S01]  /*77f0*/  F2FP.SATFINITE.E4M3.F32.PACK_AB_MERGE_C R18, R23, R18, RZ ;  /* 0x000000121712723e */ /* 0x000fe200048070ff */
[----:B------:R-:W-:Y:S01]  /*7800*/  FFMA R35, R49, R81, R35 ;  /* 0x0000005131237223 */ /* 0x000fe20000000023 */
[----:B------:R-:W-:Y:S02]  /*7810*/  F2FP.SATFINITE.E4M3.F32.PACK_AB_MERGE_C R53, R5, R4, R6 ;  /* 0x000000040535723e */ /* 0x000fe40004807006 */
[----:B------:R-:W-:Y:S02]  /*7820*/  F2FP.SATFINITE.E4M3.F32.PACK_AB_MERGE_C R54, R9, R8, R10 ;  /* 0x000000080936723e */ /* 0x000fe4000480700a */
[----:B------:R-:W-:Y:S02]  /*7830*/  F2FP.SATFINITE.E4M3.F32.PACK_AB_MERGE_C R55, R13, R12, R14 ;  /* 0x0000000c0d37723e */ /* 0x000fe4000480700e */
[----:B------:R-:W-:Y:S02]  /*7840*/  F2FP.SATFINITE.E4M3.F32.PACK_AB_MERGE_C R16, R17, R16, R18 ;  /* 0x000000101110723e */ /* 0x000fe40004807012 */
[----:B------:R-:W-:Y:S01]  /*7850*/  F2FP.SATFINITE.E4M3.F32.PACK_AB_MERGE_C R17, R27, R22, RZ ;  /* 0x000000161b11723e */ /* 0x000fe200048070ff */
[----:B------:R1:W-:Y:S01]  /*7860*/  STS.128 [R110+UR51+0x2400], R52 ;  /* 0x002400346e007988 */ /* 0x0003e20008000c33 */
[----:B------:R-:W-:Y:S02]  /*7870*/  F2FP.SATFINITE.E4M3.F32.PACK_AB_MERGE_C R18, R31, R26, RZ ;  /* 0x0000001a1f12723e */ /* 0x000fe400048070ff */
[----:B------:R-:W-:Y:S02]  /*7880*/  F2FP.SATFINITE.E4M3.F32.PACK_AB_MERGE_C R19, R35, R30, RZ ;  /* 0x0000001e2313723e */ /* 0x000fe400048070ff */
[----:B------:R-:W-:Y:S02]  /*7890*/  IADD3 R77, PT, PT, R110, UR51, RZ ;  /* 0x000000336e4d7c10 */ /* 0x000fe4000fffe0ff */
[----:B------:R-:W-:Y:S02]  /*78a0*/  F2FP.SATFINITE.E4M3.F32.PACK_AB_MERGE_C R17, R21, R20, R17 ;  /* 0x000000141511723e */ /* 0x000fe40004807011 */
[----:B------:R-:W-:Y:S02]  /*78b0*/  F2FP.SATFINITE.E4M3.F32.PACK_AB_MERGE_C R18, R25, R24, R18 ;  /* 0x000000181912723e */ /* 0x000fe40004807012 */
[----:B------:R-:W-:Y:S02]  /*78c0*/  F2FP.SATFINITE.E4M3.F32.PACK_AB_MERGE_C R19, R29, R28, R19 ;  /* 0x0000001c1d13723e */ /* 0x000fe40004807013 */
[----:B------:R-:W-:Y:S05]  /*78d0*/  IADD3 R77, PT, PT, R77, R0, RZ ;  /* 0x000000004d4d7210 */ /* 0x000fea0007ffe0ff */
[----:B------:R1:W-:Y:S01]  /*78e0*/  STS.128 [R77+0x2410], R16 ;  /* 0x002410104d007388 */ /* 0x0003e20000000c00 */
[----:B------:R-:W-:Y:S01]  /*78f0*/  @!PT LDS RZ, [RZ] ;  /* 0x00000000fffff984 */ /* 0x000fe20000000800 */
[----:B------:R-:W-:Y:S01]  /*7900*/  @!PT LDS RZ, [RZ] ;  /* 0x00000000fffff984 */ /* 0x000fe20000000800 */
[----:B------:R-:W-:Y:S01]  /*7910*/  @!PT LDS RZ, [RZ] ;  /* 0x00000000fffff984 */ /* 0x000fe20000000800 */
[----:B------:R-:W-:Y:S01]  /*7920*/  @!PT LDS RZ, [RZ] ;  /* 0x00000000fffff984 */ /* 0x000fe20000000800 */
[----:B------:R2:W-:Y:S07]  /*7930*/  MEMBAR.ALL.CTA ;  /* 0x0000000000007992 */ /* 0x0005ee0000008000 */
[----:B--2---:R-:W2:Y:S02]  /*7940*/  FENCE.VIEW.ASYNC.S ;  /* 0x00000000000073c6 */ /* 0x004ea40000000000 */
[----:B--2---:R-:W-:Y:S06]  /*7950*/  BAR.SYNC.DEFER_BLOCKING 0x1, 0x80 ;  /* 0x0042000000007b1d */ /* 0x004fec0000010000 */
[----:B------:R-:W-:Y:S05]  /*7960*/  @P0 BRA `(.L_x_119) ;  /* 0x0000000000300947 */ /* 0x000fea0003800000 */
[----:B------:R-:W-:Y:S01]  /*7970*/  UIADD3 UR6, UPT, UPT, UR51, 0x2400, URZ ;  /* 0x0000240033067890 */ /* 0x000fe2000fffe0ff */
[----:B------:R-:W-:Y:S01]  /*7980*/  R2UR UR42, R119 ;  /* 0x00000000772a72ca */ /* 0x000fe200000e0000 */
[----:B------:R-:W-:Y:S01]  /*7990*/  UIADD3 UR4, UP0, UPT, UR54, 0x680, URZ ;  /* 0x0000068036047890 */ /* 0x000fe2000ff1e0ff */
[----:B------:R-:W-:Y:S02]  /*79a0*/  R2UR UR43, R117 ;  /* 0x00000000752b72ca */ /* 0x000fe400000e0000 */
[----:B------:R-:W-:Y:S01]  /*79b0*/  R2UR UR44, R118 ;  /* 0x00000000762c72ca */ /* 0x000fe200000e0000 */
[----:B------:R-:W-:Y:S01]  /*79c0*/  IMAD.U32 R115, RZ, RZ, UR6 ;  /* 0x00000006ff737e24 */ /* 0x000fe2000f8e00ff */
[----:B------:R-:W-:Y:S04]  /*79d0*/  UIADD3.X UR5, UPT, UPT, URZ, UR55, URZ, UP0, !UPT ;  /* 0x00000037ff057290 */ /* 0x000fe800087fe4ff */
[----:B------:R-:W-:Y:S11]  /*79e0*/  R2UR UR40, R115 ;  /* 0x00000000732872ca */ /* 0x000ff600000e0000 */
[----:B------:R-:W-:Y:S02]  /*79f0*/  @!UPT UIADD3 URZ, UPT, UPT, URZ, URZ, URZ ;  /* 0x000000fffffff290 */ /* 0x000fe4000fffe0ff */
[----:B------:R2:W-:Y:S01]  /*7a00*/  UTMASTG.4D.IM2COL [UR40], [UR4] ;  /* 0x00000028040073b5 */ /* 0x0005e20008058000 */
[----:B------:R0:W-:Y:S01]  /*7a10*/  UTMACMDFLUSH ;  /* 0x00000000000079b7 */ /* 0x0001e20000000000 */
[----:B--2---:R-:W-:Y:S04]  /*7a20*/  DEPBAR.LE SB0, 0x1 ;  /* 0x000080400000791a */ /* 0x004fe80000000000 */
.L_x_119:
[----:B------:R-:W-:Y:S05]  /*7a30*/  BSYNC.RECONVERGENT B0 ;  /* 0x0000000000007941 */ /* 0x000fea0003800200 */
.L_x_118:
[----:B------:R-:W-:Y:S06]  /*7a40*/  BAR.SYNC.DEFER_BLOCKING 0x1, 0x80 ;  /* 0x0042000000007b1d */ /* 0x000fec0000010000 */
[----:B------:R-:W2:Y:S01]  /*7a50*/  @P6 SYNCS.PHASECHK.TRANS64.TRYWAIT P0, [R2+URZ+0x220], R3 ;  /* 0x00022003020065a7 */ /* 0x000ea200080011ff */
[----:B------:R-:W-:Y:S01]  /*7a60*/  BSSY B1, `(.L_x_120) ;  /* 0x0000020000017945 */ /* 0x000fe20003800000 */
[----:B--2---:R-:W-:Y:S03]  /*7a70*/  @P6 SEL R121, RZ, 0x1, !P0 ;  /* 0x00000001ff796807 */ /* 0x004fe60004000000 */
[----:B------:R-:W-:Y:S05]  /*7a80*/  @!P6 BRA `(.L_x_121) ;  /* 0x000000000074e947 */ /* 0x000fea0003800000 */
[----:B------:R-:W-:Y:S01]  /*7a90*/  ISETP.NE.AND P1, PT, R122, RZ, PT ;  /* 0x000000ff7a00720c */ /* 0x000fe20003f25270 */
[----:B------:R-:W2:Y:S01]  /*7aa0*/  S2R R3, SR_CgaCtaId ;  /* 0x0000000000037919 */ /* 0x000ea20000008800 */
[----:B------:R-:W-:Y:S01]  /*7ab0*/  ISETP.NE.AND P0, PT, R121, RZ, PT ;  /* 0x000000ff7900720c */ /* 0x000fe20003f05270 */
[----:B------:R-:W-:Y:S10]  /*7ac0*/  BSSY B0, `(.L_x_122) ;  /* 0x0000008000007945 */ /* 0x000ff40003800000 */
[----:B------:R-:W-:Y:S05]  /*7ad0*/  @P1 IMAD R4, R107, 0x1000, R110 ;  /* 0x000010006b041824 */ /* 0x000fea00078e026e */
[----:B------:R-:W-:Y:S05]  /*7ae0*/  @P1 IADD3 R5, PT, PT, R4, UR51, RZ ;  /* 0x0000003304051c10 */ /* 0x000fea000fffe0ff */
[----:B------:R-:W-:Y:S01]  /*7af0*/  @P1 IMAD.IADD R5, R5, 0x1, R0 ;  /* 0x0000000105051824 */ /* 0x000fe200078e0200 */
[----:B------:R-:W-:Y:S06]  /*7b00*/  @P0 BRA `(.L_x_123) ;  /* 0x00000000000c0947 */ /* 0x000fec0003800000 */
[----:B------:R-:W-:Y:S04]  /*7b10*/  SHF.L.U32 R0, R106, 0x1f, RZ ;  /* 0x0000001f6a007819 */ /* 0x000fe800000006ff */
[----:B------:R-:W3:Y:S02]  /*7b20*/  SYNCS.PHASECHK.TRANS64.TRYWAIT P0, [R2+URZ+0x220], R0 ;  /* 0x00022000020075a7 */ /* 0x000ee400080011ff */
[----:B---3--:R-:W-:Y:S05]  /*7b30*/  @!P0 BRA `(.L_x_124) ;  /* 0x0000002000148947 */ /* 0x008fea0003800000 */
.L_x_123:
[----:B------:R-:W-:Y:S05]  /*7b40*/  BSYNC B0 ;  /* 0x0000000000007941 */ /* 0x000fea0003800000 */
.L_x_122:
[----:B------:R-:W-:Y:S01]  /*7b50*/  ISETP.NE.AND P0, PT, R122, RZ, PT ;  /* 0x000000ff7a00720c */ /* 0x000fe20003f05270 */
[----:B---3--:R-:W-:Y:S02]  /*7b60*/  VIADD R2, R2, 0x230 ;  /* 0x0000023002027836 */ /* 0x008fe40000000000 */
[----:B------:R-:W-:Y:S03]  /*7b70*/  VIADD R107, R107, 0x1 ;  /* 0x000000016b6b7836 */ /* 0x000fe60000000000 */
[----:B--2---:R-:W-:Y:S07]  /*7b80*/  PRMT R2, R3, 0x654, R2 ;  /* 0x0000065403027816 */ /* 0x004fee0000000002 */
[----:B------:R2:W3:Y:S04]  /*7b90*/  @P0 LDS.128 R84, [R4+UR51+0x400] ;  /* 0x0004003304540984 */ /* 0x0004e80008000c00 */
[----:B------:R2:W4:Y:S01]  /*7ba0*/  @P0 LDS.128 R88, [R5+0x410] ;  /* 0x0004100005580984 */ /* 0x0005220000000c00 */
[C---:B------:R-:W-:Y:S01]  /*7bb0*/  ISETP.NE.AND P0, PT, R107.reuse, 0x2, PT ;  /* 0x000000026b00780c */ /* 0x040fe20003f05270 */
[----:B------:R-:W-:Y:S01]  /*7bc0*/  @!PT LDS RZ, [RZ] ;  /* 0x00000000fffff984 */ /* 0x000fe20000000800 */
[----:B------:R-:W-:Y:S01]  /*7bd0*/  @!PT LDS RZ, [RZ] ;  /* 0x00000000fffff984 */ /* 0x000fe20000000800 */
[----:B------:R-:W-:Y:S01]  /*7be0*/  @!PT LDS RZ, [RZ] ;  /* 0x00000000fffff984 */ /* 0x000fe20000000800 */
[----:B------:R-:W-:Y:S01]  /*7bf0*/  @!PT LDS RZ, [RZ] ;  /* 0x00000000fffff984 */ /* 0x000fe20000000800 */
[----:B------:R5:W-:Y:S06]  /*7c00*/  MEMBAR.ALL.CTA ;  /* 0x0000000000007992 */ /* 0x000bec0000008000 */
[----:B-----5:R-:W5:Y:S01]  /*7c10*/  FENCE.VIEW.ASYNC.S ;  /* 0x00000000000073c6 */ /* 0x020f620000000000 */
[----:B------:R-:W-:Y:S02]  /*7c20*/  SEL R0, RZ, 0x1, P0 ;  /* 0x00000001ff007807 */ /* 0x000fe40000000000 */
[----:B------:R-:W-:Y:S02]  /*7c30*/  SEL R107, R107, RZ, P0 ;  /* 0x000000ff6b6b7207 */ /* 0x000fe40000000000 */
[----:B------:R-:W-:Y:S01]  /*7c40*/  LOP3.LUT R106, R106, R0, RZ, 0x3c, !PT ;  /* 0x000000006a6a7212 */ /* 0x000fe200078e3cff */
[----:B-----5:R2:W-:Y:S06]  /*7c50*/  SYNCS.ARRIVE.TRANS64.RED.A1T0 RZ, [R2+URZ], RZ ;  /* 0x000000ff02ff79a7 */ /* 0x0205ec00081004ff */
.L_x_121:
[----:B------:R-:W-:Y:S05]  /*7c60*/  BSYNC B1 ;  /* 0x0000000000017941 */ /* 0x000fea0003800000 */
.L_x_120:
[----:B------:R-:W-:Y:S05]  /*7c70*/  VIADD R0, R48, 0x40 ;  /* 0x0000004030007836 */ /* 0x000fea0000000000 */
[----:B------:R-:W-:Y:S04]  /*7c80*/  SHF.R.U32.HI R0, RZ, 0x15, R0 ;  /* 0x00000015ff007819 */ /* 0x000fe80000011600 */
[----:B------:R-:W-:Y:S11]  /*7c90*/  LOP3.LUT P0, RZ, R0, 0x3, R113, 0x48, !PT ;  /* 0x0000000300ff7812 */ /* 0x000ff60007804871 */
[----:B------:R-:W-:Y:S02]  /*7ca0*/  @!UPT UIADD3 URZ, UPT, UPT, URZ, URZ, URZ ;  /* 0x000000fffffff290 */ /* 0x000fe4000fffe0ff */
[----:B------:R-:W-:Y:S05]  /*7cb0*/  @!P0 BRA `(.L_x_125) ;  /* 0x0000000000408947 */ /* 0x000fea0003800000 */
[----:B------:R-:W5:Y:S01]  /*7cc0*/  LDCU.64 UR8, c[0x4][0x70] ;  /* 0x01000e00ff0877ac */ /* 0x000f620008000a00 */
[----:B------:R-:W-:Y:S01]  /*7cd0*/  MOV R3, 0x0 ;  /* 0x0000000000037802 */ /* 0x000fe20000000f00 */
[----:B------:R-:W-:Y:S02]  /*7ce0*/  HFMA2 R12, -RZ, RZ, 0, 5.9604644775390625e-08 ;  /* 0x00000001ff0c7431 */ /* 0x000fe400000001ff */
[----:B------:R-:W-:Y:S02]  /*7cf0*/  IMAD.MOV.U32 R8, RZ, RZ, 0x192 ;  /* 0x00000192ff087424 */ /* 0x000fe400078e00ff */
[----:B------:R-:W-:Y:S01]  /*7d00*/  IMAD.MOV.U32 R13, RZ, RZ, RZ ;  /* 0x000000ffff0d7224 */ /* 0x000fe200078e00ff */
[----:B------:R-:W1:Y:S01]  /*7d10*/  LDCU.64 UR6, c[0x4][0x78] ;  /* 0x01000f00ff0677ac */ /* 0x000e620008000a00 */
[----:B--2---:R-:W2:Y:S01]  /*7d20*/  LDC.64 R2, c[0x4][R3] ;  /* 0x0100000003027b82 */ /* 0x004ea20000000a00 */
[----:B------:R-:W3:Y:S01]  /*7d30*/  LDCU.64 UR4, c[0x4][0x10] ;  /* 0x01000200ff0477ac */ /* 0x000ee20008000a00 */
[----:B-----5:R-:W-:Y:S01]  /*7d40*/  MOV R5, UR9 ;  /* 0x0000000900057c02 */ /* 0x020fe20008000f00 */
[----:B------:R-:W-:Y:S01]  /*7d50*/  IMAD.U32 R4, RZ, RZ, UR8 ;  /* 0x00000008ff047e24 */ /* 0x000fe2000f8e00ff */
[----:B-1----:R-:W-:Y:S01]  /*7d60*/  MOV R7, UR7 ;  /* 0x0000000700077c02 */ /* 0x002fe20008000f00 */
[----:B------:R-:W-:Y:S01]  /*7d70*/  IMAD.U32 R6, RZ, RZ, UR6 ;  /* 0x00000006ff067e24 */ /* 0x000fe2000f8e00ff */
[----:B---3--:R-:W-:Y:S01]  /*7d80*/  MOV R11, UR5 ;  /* 0x00000005000b7c02 */ /* 0x008fe20008000f00 */
[----:B------:R-:W-:Y:S02]  /*7d90*/  IMAD.U32 R10, RZ, RZ, UR4 ;  /* 0x00000004ff0a7e24 */ /* 0x000fe4000f8e00ff */
[----:B------:R-:W-:Y:S07]  /*7da0*/  LEPC R20, `(.L_x_125) ;  /* 0x000000001014794e */ /* 0x000fee0000000000 */
[----:B--2-4-:R-:W-:Y:S05]  /*7db0*/  CALL.ABS.NOINC R2 ;  /* 0x0000000002007343 */ /* 0x014fea0003c00000 */
.L_x_125:
[----:B------:R-:W-:Y:S01]  /*7dc0*/  ISETP.NE.AND P0, PT, R112, RZ, PT ;  /* 0x000000ff7000720c */ /* 0x000fe20003f05270 */
[----:B------:R-:W-:Y:S05]  /*7dd0*/  WARPSYNC.ALL ;  /* 0x0000000000007948 */ /* 0x000fea0003800000 */
[----:B------:R-:W-:Y:S01]  /*7de0*/  R2UR UR4, R48 ;  /* 0x00000000300472ca */ /* 0x000fe200000e0000 */
[----:B------:R-:W-:Y:S01]  /*7df0*/  BSSY.RECONVERGENT B0, `(.L_x_126) ;  /* 0x000009d000007945 */ /* 0x000fe20003800200 */
[-C--:B--23--:R-:W-:Y:S02]  /*7e00*/  F2FP.F16.E4M3.UNPACK_B R2, R84.reuse ;  /* 0x00000054ff02723e */ /* 0x08cfe400020006ff */
[----:B------:R-:W-:Y:S02]  /*7e10*/  F2FP.F16.E4M3.UNPACK_B R84, R84.H1 ;  /* 0x00000054ff54723e */ /* 0x000fe400030006ff */
[-C--:B------:R-:W-:Y:S01]  /*7e20*/  F2FP.F16.E4M3.UNPACK_B R51, R85.reuse ;  /* 0x00000055ff33723e */ /* 0x080fe200020006ff */
[--C-:B------:R-:W-:Y:S01]  /*7e30*/  HADD2.F32 R0, -RZ, R2.reuse.H0_H0 ;  /* 0x20000002ff007230 */ /* 0x100fe20000004100 */
[----:B------:R-:W-:Y:S01]  /*7e40*/  F2FP.F16.E4M3.UNPACK_B R85, R85.H1 ;  /* 0x00000055ff55723e */ /* 0x000fe200030006ff */
[----:B------:R-:W-:Y:S01]  /*7e50*/  HADD2.F32 R2, -RZ, R2.H1_H1 ;  /* 0x30000002ff027230 */ /* 0x000fe20000004100 */
[-C--:B-1----:R-:W-:Y:S01]  /*7e60*/  F2FP.F16.E4M3.UNPACK_B R55, R86.reuse ;  /* 0x00000056ff37723e */ /* 0x082fe200020006ff */
[--C-:B------:R-:W-:Y:S01]  /*7e70*/  HADD2.F32 R3, -RZ, R84.reuse.H0_H0 ;  /* 0x20000054ff037230 */ /* 0x100fe20000004100 */
[----:B------:R-:W-:Y:S01]  /*7e80*/  F2FP.F16.E4M3.UNPACK_B R86, R86.H1 ;  /* 0x00000056ff56723e */ /* 0x000fe200030006ff */
[----:B------:R-:W-:Y:S01]  /*7e90*/  LDTM.16dp32bit_t0_t15.x32 R4, tmem[UR4+0x40] ;  /* 0x00004004000479ee */ /* 0x000fe20008a80000 */
[----:B------:R-:W1:Y:S01]  /*7ea0*/  LDTM.16dp32bit_t16_t31.x32 R4, tmem[UR4+0x60] ;  /* 0x00006004000479ee */ /* 0x000e620008aa0000 */
[----:B------:R-:W-:Y:S01]  /*7eb0*/  NOP ;  /* 0x0000000000007918 */ /* 0x000fe20000000000 */
[--C-:B------:R-:W-:Y:S01]  /*7ec0*/  HADD2.F32 R50, -RZ, R51.reuse.H0_H0 ;  /* 0x20000033ff327230 */ /* 0x100fe20000004100 */
[----:B------:R-:W-:Y:S01]  /*7ed0*/  R2UR UR5, R120 ;  /* 0x00000000780572ca */ /* 0x000fe200000e0000 */
[----:B------:R-:W-:Y:S01]  /*7ee0*/  HADD2.F32 R51, -RZ, R51.H1_H1 ;  /* 0x30000033ff337230 */ /* 0x000fe20000004100 */
[----:B------:R-:W-:Y:S01]  /*7ef0*/  F2FP.F16.E4M3.UNPACK_B R59, R87 ;  /* 0x00000057ff3b723e */ /* 0x000fe200020006ff */
[--C-:B------:R-:W-:Y:S01]  /*7f00*/  HADD2.F32 R54, -RZ, R55.reuse.H0_H0 ;  /* 0x20000037ff367230 */ /* 0x100fe20000004100 */
[----:B----4-:R-:W-:Y:S01]  /*7f10*/  F2FP.F16.E4M3.UNPACK_B R63, R88 ;  /* 0x00000058ff3f723e */ /* 0x010fe200020006ff */
[----:B------:R-:W-:Y:S01]  /*7f20*/  HADD2.F32 R55, -RZ, R55.H1_H1 ;  /* 0x30000037ff377230 */ /* 0x000fe20000004100 */
[----:B------:R-:W-:Y:S01]  /*7f30*/  F2FP.F16.E4M3.UNPACK_B R67, R89 ;  /* 0x00000059ff43723e */ /* 0x000fe200020006ff */
[--C-:B------:R-:W-:Y:S01]  /*7f40*/  HADD2.F32 R58, -RZ, R59.reuse.H0_H0 ;  /* 0x2000003bff3a7230 */ /* 0x100fe20000004100 */
[----:B------:R-:W-:Y:S01]  /*7f50*/  F2FP.F16.E4M3.UNPACK_B R71, R90 ;  /* 0x0000005aff47723e */ /* 0x000fe200020006ff */
[----:B------:R-:W-:Y:S01]  /*7f60*/  HADD2.F32 R59, -RZ, R59.H1_H1 ;  /* 0x3000003bff3b7230 */ /* 0x000fe20000004100 */
[----:B------:R-:W-:Y:S01]  /*7f70*/  F2FP.F16.E4M3.UNPACK_B R74, R91 ;  /* 0x0000005bff4a723e */ /* 0x000fe200020006ff */
[--C-:B------:R-:W-:Y:S01]  /*7f80*/  HADD2.F32 R62, -RZ, R63.reuse.H0_H0 ;  /* 0x2000003fff3e7230 */ /* 0x100fe20000004100 */
[----:B------:R-:W-:Y:S01]  /*7f90*/  F2FP.F16.E4M3.UNPACK_B R87, R87.H1 ;  /* 0x00000057ff57723e */ /* 0x000fe200030006ff */
[----:B------:R-:W-:Y:S01]  /*7fa0*/  UIADD3 UR5, UPT, UPT, UR5, 0x270, URZ ;  /* 0x0000027005057890 */ /* 0x000fe2000fffe0ff */
[----:B------:R-:W-:Y:S01]  /*7fb0*/  HADD2.F32 R63, -RZ, R63.H1_H1 ;  /* 0x3000003fff3f7230 */ /* 0x000fe20000004100 */
[----:B------:R-:W-:Y:S01]  /*7fc0*/  F2FP.F16.E4M3.UNPACK_B R88, R88.H1 ;  /* 0x00000058ff58723e */ /* 0x000fe200030006ff */
[--C-:B------:R-:W-:Y:S01]  /*7fd0*/  HADD2.F32 R66, -RZ, R67.reuse.H0_H0 ;  /* 0x20000043ff427230 */ /* 0x100fe20000004100 */
[----:B------:R-:W-:Y:S01]  /*7fe0*/  UPRMT UR5, UR45, 0x654, UR5 ;  /* 0x000006542d057896 */ /* 0x000fe20008000005 */
[----:B------:R-:W-:Y:S01]  /*7ff0*/  HADD2.F32 R67, -RZ, R67.H1_H1 ;  /* 0x30000043ff437230 */ /* 0x000fe20000004100 */
[----:B------:R-:W-:Y:S01]  /*8000*/  F2FP.F16.E4M3.UNPACK_B R89, R89.H1 ;  /* 0x00000059ff59723e */ /* 0x000fe200030006ff */
[--C-:B------:R-:W-:Y:S02]  /*8010*/  HADD2.F32 R70, -RZ, R71.reuse.H0_H0 ;  /* 0x20000047ff467230 */ /* 0x100fe40000004100 */
[C---:B-1----:R-:W-:Y:S01]  /*8020*/  FMUL R4, R47.reuse, R4 ;  /* 0x000000042f047220 */ /* 0x042fe20000400000 */
[C---:B------:R-:W-:Y:S01]  /*8030*/  FMUL R5, R47.reuse, R5 ;  /* 0x000000052f057220 */ /* 0x040fe20000400000 */
[C---:B------:R-:W-:Y:S01]  /*8040*/  FMUL R8, R47.reuse, R8 ;  /* 0x000000082f087220 */ /* 0x040fe20000400000 */
[----:B------:R-:W-:Y:S01]  /*8050*/  FMUL R9, R47, R9 ;  /* 0x000000092f097220 */ /* 0x000fe20000400000 */
[C---:B------:R-:W-:Y:S01]  /*8060*/  FFMA R4, R49.reuse, R0, R4 ;  /* 0x0000000031047223 */ /* 0x040fe20000000004 */
[----:B------:R-:W-:Y:S01]  /*8070*/  SYNCS.ARRIVE.TRANS64.RED.A1T0 RZ, [UR5], RZ ;  /* 0x000000ffffff79a7 */ /* 0x000fe20008100405 */
[----:B------:R-:W-:Y:S01]  /*8080*/  FFMA R5, R49, R2, R5 ;  /* 0x0000000231057223 */ /* 0x000fe20000000005 */
[C---:B------:R-:W-:Y:S01]  /*8090*/  FMUL R12, R47.reuse, R12 ;  /* 0x0000000c2f0c7220 */ /* 0x040fe20000400000 */
[C---:B------:R-:W-:Y:S01]  /*80a0*/  FMUL R13, R47.reuse, R13 ;  /* 0x0000000d2f0d7220 */ /* 0x040fe20000400000 */
[C---:B------:R-:W-:Y:S01]  /*80b0*/  FMUL R16, R47.reuse, R16 ;  /* 0x000000102f107220 */ /* 0x040fe20000400000 */
[C---:B------:R-:W-:Y:S01]  /*80c0*/  FMUL R17, R47.reuse, R17 ;  /* 0x000000112f117220 */ /* 0x040fe20000400000 */
[C---:B------:R-:W-:Y:S01]  /*80d0*/  FMUL R0, R47.reuse, R20 ;  /* 0x000000142f007220 */ /* 0x040fe20000400000 */
[C---:B------:R-:W-:Y:S01]  /*80e0*/  FMUL R2, R47.reuse, R21 ;  /* 0x000000152f027220 */ /* 0x040fe20000400000 */
[C---:B------:R-:W-:Y:S01]  /*80f0*/  FMUL R20, R47.reuse, R25 ;  /* 0x000000192f147220 */ /* 0x040fe20000400000 */
[----:B------:R-:W-:Y:S02]  /*8100*/  HADD2.F32 R71, -RZ, R71.H1_H1 ;  /* 0x30000047ff477230 */ /* 0x000fe40000004100 */
[C---:B------:R-:W-:Y:S01]  /*8110*/  FMUL R25, R47.reuse, R30 ;  /* 0x0000001e2f197220 */ /* 0x040fe20000400000 */
[C---:B------:R-:W-:Y:S01]  /*8120*/  FMUL R30, R47.reuse, R35 ;  /* 0x000000232f1e7220 */ /* 0x040fe20000400000 */
[----:B------:R-:W-:Y:S02]  /*8130*/  HADD2.F32 R48, -RZ, R84.H1_H1 ;  /* 0x30000054ff307230 */ /* 0x000fe40000004100 */
[C---:B------:R-:W-:Y:S01]  /*8140*/  FMUL R6, R47.reuse, R6 ;  /* 0x000000062f067220 */ /* 0x040fe20000400000 */
[C---:B------:R-:W-:Y:S01]  /*8150*/  FMUL R7, R47.reuse, R7 ;  /* 0x000000072f077220 */ /* 0x040fe20000400000 */
[--C-:B------:R-:W-:Y:S02]  /*8160*/  HADD2.F32 R52, -RZ, R85.reuse.H0_H0 ;  /* 0x20000055ff347230 */ /* 0x100fe40000004100 */
[----:B------:R-:W-:Y:S01]  /*8170*/  FMUL R10, R47, R10 ;  /* 0x0000000a2f0a7220 */ /* 0x000fe20000400000 */
[C---:B------:R-:W-:Y:S01]  /*8180*/  FFMA R6, R49.reuse, R3, R6 ;  /* 0x0000000331067223 */ /* 0x040fe20000000006 */
[----:B------:R-:W-:Y:S02]  /*8190*/  HADD2.F32 R53, -RZ, R85.H1_H1 ;  /* 0x30000055ff357230 */ /* 0x000fe40000004100 */
[C---:B------:R-:W-:Y:S01]  /*81a0*/  FFMA R7, R49.reuse, R48, R7 ;  /* 0x0000003031077223 */ /* 0x040fe20000000007 */
[C---:B------:R-:W-:Y:S01]  /*81b0*/  FFMA R8, R49.reuse, R50, R8 ;  /* 0x0000003231087223 */ /* 0x040fe20000000008 */
[C---:B------:R-:W-:Y:S01]  /*81c0*/  FFMA R9, R49.reuse, R51, R9 ;  /* 0x0000003331097223 */ /* 0x040fe20000000009 */
[----:B------:R-:W-:Y:S01]  /*81d0*/  FFMA R10, R49, R52, R10 ;  /* 0x00000034310a7223 */ /* 0x000fe2000000000a */
[--C-:B------:R-:W-:Y:S01]  /*81e0*/  HADD2.F32 R48, -RZ, R74.reuse.H0_H0 ;  /* 0x2000004aff307230 */ /* 0x100fe20000004100 */
[----:B------:R-:W-:Y:S01]  /*81f0*/  F2FP.SATFINITE.E4M3.F32.PACK_AB_MERGE_C R78, R7, R6, RZ ;  /* 0x00000006074e723e */ /* 0x000fe200048070ff */
[C---:B------:R-:W-:Y:S01]  /*8200*/  FMUL R7, R47.reuse, R24 ;  /* 0x000000182f077220 */ /* 0x040fe20000400000 */
[C---:B------:R-:W-:Y:S01]  /*8210*/  FMUL R24, R47.reuse, R29 ;  /* 0x0000001d2f187220 */ /* 0x040fe20000400000 */
[C---:B------:R-:W-:Y:S01]  /*8220*/  FMUL R29, R47.reuse, R34 ;  /* 0x000000222f1d7220 */ /* 0x040fe20000400000 */
[----:B------:R-:W-:Y:S02]  /*8230*/  HADD2.F32 R74, -RZ, R74.H1_H1 ;  /* 0x3000004aff4a7230 */ /* 0x000fe40000004100 */
[C---:B------:R-:W-:Y:S01]  /*8240*/  FMUL R11, R47.reuse, R11 ;  /* 0x0000000b2f0b7220 */ /* 0x040fe20000400000 */
[--C-:B------:R-:W-:Y:S02]  /*8250*/  HADD2.F32 R56, -RZ, R86.reuse.H0_H0 ;  /* 0x20000056ff387230 */ /* 0x100fe40000004100 */
[----:B------:R-:W-:Y:S01]  /*8260*/  FMUL R14, R47, R14 ;  /* 0x0000000e2f0e7220 */ /* 0x000fe20000400000 */
[----:B------:R-:W-:Y:S02]  /*8270*/  HADD2.F32 R57, -RZ, R86.H1_H1 ;  /* 0x30000056ff397230 */ /* 0x000fe40000004100 */
[C---:B------:R-:W-:Y:S01]  /*8280*/  FFMA R11, R49.reuse, R53, R11 ;  /* 0x00000035310b7223 */ /* 0x040fe2000000000b */
[----:B------:R-:W-:Y:S01]  /*8290*/  F2FP.F16.E4M3.UNPACK_B R90, R90.H1 ;  /* 0x0000005aff5a723e */ /* 0x000fe200030006ff */
[C---:B------:R-:W-:Y:S01]  /*82a0*/  FFMA R12, R49.reuse, R54, R12 ;  /* 0x00000036310c7223 */ /* 0x040fe2000000000c */
[C---:B------:R-:W-:Y:S01]  /*82b0*/  FFMA R13, R49.reuse, R55, R13 ;  /* 0x00000037310d7223 */ /* 0x040fe2000000000d */
[----:B------:R-:W-:Y:S01]  /*82c0*/  F2FP.F16.E4M3.UNPACK_B R91, R91.H1 ;  /* 0x0000005bff5b723e */ /* 0x000fe200030006ff */
[----:B------:R-:W-:Y:S01]  /*82d0*/  FFMA R14, R49, R56, R14 ;  /* 0x00000038310e7223 */ /* 0x000fe2000000000e */
[----:B------:R-:W-:Y:S01]  /*82e0*/  F2FP.SATFINITE.E4M3.F32.PACK_AB_MERGE_C R10, R11, R10, RZ ;  /* 0x0000000a0b0a723e */ /* 0x000fe200048070ff */
[C---:B------:R-:W-:Y:S01]  /*82f0*/  FMUL R15, R47.reuse, R15 ;  /* 0x0000000f2f0f7220 */ /* 0x040fe20000400000 */
[--C-:B------:R-:W-:Y:S02]  /*8300*/  HADD2.F32 R60, -RZ, R87.reuse.H0_H0 ;  /* 0x20000057ff3c7230 */ /* 0x100fe40000004100 */
[----:B------:R-:W-:Y:S01]  /*8310*/  FMUL R18, R47, R18 ;  /* 0x000000122f127220 */ /* 0x000fe20000400000 */
[----:B------:R-:W-:Y:S02]  /*8320*/  HADD2.F32 R61, -RZ, R87.H1_H1 ;  /* 0x30000057ff3d7230 */ /* 0x000fe40000004100 */
[----:B------:R-:W-:Y:S01]  /*8330*/  FFMA R15, R49, R57, R15 ;  /* 0x00000039310f7223 */ /* 0x000fe2000000000f */
[----:B------:R-:W-:Y:S01]  /*8340*/  IADD3 R45, PT, PT, R45, 0x1, RZ ;  /* 0x000000012d2d7810 */ /* 0x000fe20007ffe0ff */
[C---:B------:R-:W-:Y:S01]  /*8350*/  FFMA R16, R49.reuse, R58, R16 ;  /* 0x0000003a31107223 */ /* 0x040fe20000000010 */
[----:B------:R-:W-:Y:S01]  /*8360*/  FFMA R17, R49, R59, R17 ;  /* 0x0000003b31117223 */ /* 0x000fe20000000011 */
[----:B------:R-:W-:Y:S01]  /*8370*/  FMUL R19, R47, R19 ;  /* 0x000000132f137220 */ /* 0x000fe20000400000 */
[--C-:B------:R-:W-:Y:S02]  /*8380*/  HADD2.F32 R64, -RZ, R88.reuse.H0_H0 ;  /* 0x20000058ff407230 */ /* 0x100fe40000004100 */
[----:B------:R-:W-:Y:S01]  /*8390*/  FFMA R18, R49, R60, R18 ;  /* 0x0000003c31127223 */ /* 0x000fe20000000012 */
[----:B------:R-:W-:Y:S02]  /*83a0*/  HADD2.F32 R65, -RZ, R88.H1_H1 ;  /* 0x30000058ff417230 */ /* 0x000fe40000004100 */
[----:B------:R-:W-:Y:S01]  /*83b0*/  FMUL R3, R47, R22 ;  /* 0x000000162f037220 */ /* 0x000fe20000400000 */
[----:B------:R-:W-:Y:S01]  /*83c0*/  FFMA R19, R49, R61, R19 ;  /* 0x0000003d31137223 */ /* 0x000fe20000000013 */
[----:B------:R-:W-:Y:S01]  /*83d0*/  FMUL R6, R47, R23 ;  /* 0x000000172f067220 */ /* 0x000fe20000400000 */
[C---:B------:R-:W-:Y:S01]  /*83e0*/  FFMA R0, R49.reuse, R62, R0 ;  /* 0x0000003e31007223 */ /* 0x040fe20000000000 */
[C---:B------:R-:W-:Y:S01]  /*83f0*/  FFMA R2, R49.reuse, R63, R2 ;  /* 0x0000003f31027223 */ /* 0x040fe20000000002 */
[--C-:B------:R-:W-:Y:S02]  /*8400*/  HADD2.F32 R68, -RZ, R89.reuse.H0_H0 ;  /* 0x20000059ff447230 */ /* 0x100fe40000004100 */
[----:B------:R-:W-:Y:S01]  /*8410*/  FFMA R3, R49, R64, R3 ;  /* 0x0000004031037223 */ /* 0x000fe20000000003 */
[----:B------:R-:W-:Y:S02]  /*8420*/  HADD2.F32 R69, -RZ, R89.H1_H1 ;  /* 0x30000059ff457230 */ /* 0x000fe40000004100 */
[C---:B------:R-:W-:Y:S01]  /*8430*/  FMUL R21, R47.reuse, R26 ;  /* 0x0000001a2f157220 */ /* 0x040fe20000400000 */
[----:B------:R-:W-:Y:S01]  /*8440*/  FMUL R22, R47, R27 ;  /* 0x0000001b2f167220 */ /* 0x000fe20000400000 */
[C---:B------:R-:W-:Y:S01]  /*8450*/  FFMA R6, R49.reuse, R65, R6 ;  /* 0x0000004131067223 */ /* 0x040fe20000000006 */
[----:B------:R-:W-:Y:S01]  /*8460*/  FFMA R7, R49, R66, R7 ;  /* 0x0000004231077223 */ /* 0x000fe20000000007 */
[----:B------:R-:W-:Y:S01]  /*8470*/  FMUL R23, R47, R28 ;  /* 0x0000001c2f177220 */ /* 0x000fe20000400000 */
[C---:B------:R-:W-:Y:S01]  /*8480*/  FFMA R20, R49.reuse, R67, R20 ;  /* 0x0000004331147223 */ /* 0x040fe20000000014 */
[--C-:B------:R-:W-:Y:S02]  /*8490*/  HADD2.F32 R72, -RZ, R90.reuse.H0_H0 ;  /* 0x2000005aff487230 */ /* 0x100fe40000004100 */
[C---:B------:R-:W-:Y:S01]  /*84a0*/  FFMA R21, R49.reuse, R68, R21 ;  /* 0x0000004431157223 */ /* 0x040fe20000000015 */
[----:B------:R-:W-:Y:S02]  /*84b0*/  HADD2.F32 R73, -RZ, R90.H1_H1 ;  /* 0x3000005aff497230 */ /* 0x000fe40000004100 */
[----:B------:R-:W-:Y:S01]  /*84c0*/  FFMA R22, R49, R69, R22 ;  /* 0x0000004531167223 */ /* 0x000fe20000000016 */
[C---:B------:R-:W-:Y:S01]  /*84d0*/  FMUL R26, R47.reuse, R31 ;  /* 0x0000001f2f1a7220 */ /* 0x040fe20000400000 */
[----:B------:R-:W-:Y:S01]  /*84e0*/  FMUL R27, R47, R32 ;  /* 0x000000202f1b7220 */ /* 0x000fe20000400000 */
[----:B------:R-:W-:Y:S01]  /*84f0*/  FFMA R23, R49, R70, R23 ;  /* 0x0000004631177223 */ /* 0x000fe20000000017 */
[----:B------:R-:W-:Y:S01]  /*8500*/  FMUL R28, R47, R33 ;  /* 0x000000212f1c7220 */ /* 0x000fe20000400000 */
[C---:B------:R-:W-:Y:S01]  /*8510*/  FFMA R24, R49.reuse, R71, R24 ;  /* 0x0000004731187223 */ /* 0x040fe20000000018 */
[--C-:B------:R-:W-:Y:S02]  /*8520*/  HADD2.F32 R75, -RZ, R91.reuse.H0_H0 ;  /* 0x2000005bff4b7230 */ /* 0x100fe40000004100 */
[C---:B------:R-:W-:Y:S01]  /*8530*/  FFMA R25, R49.reuse, R72, R25 ;  /* 0x0000004831197223 */ /* 0x040fe20000000019 */
[----:B------:R-:W-:Y:S02]  /*8540*/  HADD2.F32 R76, -RZ, R91.H1_H1 ;  /* 0x3000005bff4c7230 */ /* 0x000fe40000004100 */
[----:B------:R-:W-:Y:S01]  /*8550*/  FFMA R26, R49, R73, R26 ;  /* 0x00000049311a7223 */ /* 0x000fe2000000001a */
[----:B------:R-:W-:Y:S01]  /*8560*/  F2FP.SATFINITE.E4M3.F32.PACK_AB_MERGE_C R14, R15, R14, RZ ;  /* 0x0000000e0f0e723e */ /* 0x000fe200048070ff */
[----:B------:R-:W-:Y:S01]  /*8570*/  FFMA R27, R49, R48, R27 ;  /* 0x00000030311b7223 */ /* 0x000fe2000000001b */
[----:B------:R-:W-:Y:S01]  /*8580*/  F2FP.SATFINITE.E4M3.F32.PACK_AB_MERGE_C R18, R19, R18, RZ ;  /* 0x000000121312723e */ /* 0x000fe200048070ff */
[C---:B------:R-:W-:Y:S01]  /*8590*/  FFMA R28, R49.reuse, R74, R28 ;  /* 0x0000004a311c7223 */ /* 0x040fe2000000001c */
[C---:B------:R-:W-:Y:S01]  /*85a0*/  FFMA R29, R49.reuse, R75, R29 ;  /* 0x0000004b311d7223 */ /* 0x040fe2000000001d */
[----:B------:R-:W-:Y:S01]  /*85b0*/  FFMA R30, R49, R76, R30 ;  /* 0x0000004c311e7223 */ /* 0x000fe2000000001e */
[----:B------:R-:W-:Y:S02]  /*85c0*/  F2FP.SATFINITE.E4M3.F32.PACK_AB_MERGE_C R32, R5, R4, R78 ;  /* 0x000000040520723e */ /* 0x000fe4000480704e */
[----:B------:R-:W-:Y:S02]  /*85d0*/  F2FP.SATFINITE.E4M3.F32.PACK_AB_MERGE_C R33, R9, R8, R10 ;  /* 0x000000080921723e */ /* 0x000fe4000480700a */
[----:B------:R-:W-:Y:S02]  /*85e0*/  F2FP.SATFINITE.E4M3.F32.PACK_AB_MERGE_C R34, R13, R12, R14 ;  /* 0x0000000c0d22723e */ /* 0x000fe4000480700e */
[----:B------:R-:W-:Y:S02]  /*85f0*/  F2FP.SATFINITE.E4M3.F32.PACK_AB_MERGE_C R35, R17, R16, R18 ;  /* 0x000000101123723e */ /* 0x000fe40004807012 */
[----:B------:R-:W-:Y:S02]  /*8600*/  F2FP.SATFINITE.E4M3.F32.PACK_AB_MERGE_C R3, R6, R3, RZ ;  /* 0x000000030603723e */ /* 0x000fe400048070ff */
[----:B------:R-:W-:Y:S01]  /*8610*/  F2FP.SATFINITE.E4M3.F32.PACK_AB_MERGE_C R5, R22, R21, RZ ;  /* 0x000000151605723e */ /* 0x000fe200048070ff */
[----:B------:R1:W-:Y:S01]  /*8620*/  STS.128 [R110+UR51+0x3400], R32 ;  /* 0x003400206e007988 */ /* 0x0003e20008000c33 */
[----:B------:R-:W-:Y:S02]  /*8630*/  F2FP.SATFINITE.E4M3.F32.PACK_AB_MERGE_C R6, R26, R25, RZ ;  /* 0x000000191a06723e */ /* 0x000fe400048070ff */
[----:B------:R-:W-:Y:S02]  /*8640*/  F2FP.SATFINITE.E4M3.F32.PACK_AB_MERGE_C R29, R30, R29, RZ ;  /* 0x0000001d1e1d723e */ /* 0x000fe400048070ff */
[----:B------:R-:W-:Y:S02]  /*8650*/  F2FP.SATFINITE.E4M3.F32.PACK_AB_MERGE_C R5, R20, R7, R5 ;  /* 0x000000071405723e */ /* 0x000fe40004807005 */
[----:B------:R-:W-:Y:S02]  /*8660*/  F2FP.SATFINITE.E4M3.F32.PACK_AB_MERGE_C R4, R2, R0, R3 ;  /* 0x000000000204723e */ /* 0x000fe40004807003 */
[----:B------:R-:W-:Y:S02]  /*8670*/  F2FP.SATFINITE.E4M3.F32.PACK_AB_MERGE_C R6, R24, R23, R6 ;  /* 0x000000171806723e */ /* 0x000fe40004807006 */
[----:B------:R-:W-:Y:S05]  /*8680*/  F2FP.SATFINITE.E4M3.F32.PACK_AB_MERGE_C R7, R28, R27, R29 ;  /* 0x0000001b1c07723e */ /* 0x000fea000480701d */
        /* <DEDUP_REMOVED lines=9> */
[----:B------:R-:W-:Y:S01]  /*8720*/  R2UR UR10, R119 ;  /* 0x00000000770a72ca */ /* 0x000fe200000e0000 */
[----:B------:R-:W-:Y:S01]  /*8730*/  UIADD3 UR4, UP0, UPT, UR54, 0x680, URZ ;  /* 0x0000068036047890 */ /* 0x000fe2000ff1e0ff */
[----:B------:R-:W-:Y:S01]  /*8740*/  R2UR UR11, R117 ;  /* 0x00000000750b72ca */ /* 0x000fe200000e0000 */
[----:B------:R-:W-:Y:S01]  /*8750*/  UIADD3 UR9, UPT, UPT, UR41, 0x40, URZ ;  /* 0x0000004029097890 */ /* 0x000fe2000fffe0ff */
[----:B------:R-:W-:Y:S01]  /*8760*/  R2UR UR12, R118 ;  /* 0x00000000760c72ca */ /* 0x000fe200000e0000 */
[----:B------:R-:W-:Y:S02]  /*8770*/  UIADD3 UR8, UPT, UPT, UR51, 0x3400, URZ ;  /* 0x0000340033087890 */ /* 0x000fe4000fffe0ff */
[----:B------:R-:W-:Y:S10]  /*8780*/  UIADD3.X UR5, UPT, UPT, URZ, UR55, URZ, UP0, !UPT ;  /* 0x00000037ff057290 */ /* 0x000ff400087fe4ff */
[----:B------:R2:W-:Y:S01]  /*8790*/  UTMASTG.4D.IM2COL [UR8], [UR4] ;  /* 0x00000008040073b5 */ /* 0x0005e20008058000 */
[----:B------:R0:W-:Y:S01]  /*87a0*/  UTMACMDFLUSH ;  /* 0x00000000000079b7 */ /* 0x0001e20000000000 */
[----:B--2---:R-:W-:Y:S04]  /*87b0*/  DEPBAR.LE SB0, 0x1 ;  /* 0x000080400000791a */ /* 0x004fe80000000000 */
.L_x_127:
[----:B------:R-:W-:Y:S05]  /*87c0*/  BSYNC.RECONVERGENT B0 ;  /* 0x0000000000007941 */ /* 0x000fea0003800200 */
.L_x_126:
[----:B------:R-:W-:Y:S01]  /*87d0*/  BAR.SYNC.DEFER_BLOCKING 0x1, 0x80 ;  /* 0x0042000000007b1d */ /* 0x000fe20000010000 */
[----:B------:R-:W-:Y:S01]  /*87e0*/  ISETP.NE.AND P1, PT, R116, RZ, PT ;  /* 0x000000ff7400720c */ /* 0x000fe20003f25270 */
[----:B------:R-:W-:Y:S01]  /*87f0*/  IMAD.IADD R14, R43, 0x1, R100 ;  /* 0x000000012b0e7824 */ /* 0x000fe200078e0264 */
[C---:B------:R-:W-:Y:S01]  /*8800*/  ISETP.NE.AND P0, PT, R45.reuse, 0x2, PT ;  /* 0x000000022d00780c */ /* 0x040fe20003f05270 */
[----:B------:R-:W-:Y:S01]  /*8810*/  IMAD.IADD R17, R44, 0x1, R101 ;  /* 0x000000012c117824 */ /* 0x000fe200078e0265 */
[----:B------:R-:W-:Y:S02]  /*8820*/  LOP3.LUT R108, R108, 0x1, RZ, 0x3c, !PT ;  /* 0x000000016c6c7812 */ /* 0x000fe400078e3cff */
[----:B------:R-:W-:Y:S02]  /*8830*/  SEL R0, RZ, 0x1, P0 ;  /* 0x00000001ff007807 */ /* 0x000fe40000000000 */
[----:B------:R-:W-:Y:S02]  /*8840*/  SEL R45, R45, RZ, P0 ;  /* 0x000000ff2d2d7207 */ /* 0x000fe40000000000 */
[----:B------:R-:W-:Y:S01]  /*8850*/  LOP3.LUT R109, R109, R0, RZ, 0x3c, !PT ;  /* 0x000000006d6d7212 */ /* 0x000fe200078e3cff */
[----:B------:R-:W-:Y:S02]  /*8860*/  UMOV UR56, UR52 ;  /* 0x0000003400387c82 */ /* 0x000fe40008000000 */
[----:B------:R-:W-:Y:S05]  /*8870*/  @P1 BRA `(.L_x_128) ;  /* 0xffffffd400dc1947 */ /* 0x000fea000383ffff */
[----:B------:R-:W-:Y:S05]  /*8880*/  EXIT ;  /* 0x000000000000794d */ /* 0x000fea0003800000 */
.L_x_20:
[----:B------:R-:W-:Y:S07]  /*8890*/  MOV R2, UR9 ;  /* 0x0000000900027c02 */ /* 0x000fee0008000f00 */
.L_x_129:
[----:B-1----:R1:W2:Y:S02]  /*88a0*/  SYNCS.PHASECHK.TRANS64.TRYWAIT P1, [R2+URZ+0x110], R4 ;  /* 0x00011004020075a7 */ /* 0x0022a400080211ff */
[----:B--2---:R-:W-:Y:S05]  /*88b0*/  @!P1 NANOSLEEP.SYNCS 0x989680 ;  /* 0x009896800000995d */ /* 0x004fea0003900000 */
[----:B------:R-:W2:Y:S02]  /*88c0*/  @!P1 SYNCS.PHASECHK.TRANS64 P1, [R2+URZ+0x110], R4 ;  /* 0x00011004020095a7 */ /* 0x000ea400080210ff */
[----:B--2---:R-:W-:Y:S05]  /*88d0*/  @!P1 BRA `(.L_x_129) ;  /* 0xfffffffc00f09947 */ /* 0x004fea000383ffff */
[----:B------:R-:W-:Y:S05]  /*88e0*/  BRA `(.L_x_19) ;  /* 0xffffff9000987947 */ /* 0x000fea000383ffff */
.L_x_26:
[----:B------:R-:W-:Y:S07]  /*88f0*/  MOV R2, UR9 ;  /* 0x0000000900027c02 */ /* 0x000fee0008000f00 */
.L_x_130:
[----:B-1----:R1:W2:Y:S02]  /*8900*/  SYNCS.PHASECHK.TRANS64.TRYWAIT P0, [R2+URZ+0x110], R4 ;  /* 0x00011004020075a7 */ /* 0x0022a400080011ff */
[----:B--2---:R-:W-:Y:S05]  /*8910*/  @!P0 NANOSLEEP.SYNCS 0x989680 ;  /* 0x009896800000895d */ /* 0x004fea0003900000 */
[----:B------:R-:W2:Y:S02]  /*8920*/  @!P0 SYNCS.PHASECHK.TRANS64 P0, [R2+URZ+0x110], R4 ;  /* 0x00011004020085a7 */ /* 0x000ea400080010ff */
[----:B--2---:R-:W-:Y:S05]  /*8930*/  @!P0 BRA `(.L_x_130) ;  /* 0xfffffffc00f08947 */ /* 0x004fea000383ffff */
[----:B------:R-:W-:Y:S05]  /*8940*/  BRA `(.L_x_25) ;  /* 0xffffff9800007947 */ /* 0x000fea000383ffff */
.L_x_30:
[----:B-1----:R-:W-:-:S07]  /*8950*/  MOV R2, UR22 ;  /* 0x0000001600027c02 */ /* 0x002fce0008000f00 */
.L_x_131:
[----:B-1----:R1:W2:Y:S02]  /*8960*/  SYNCS.PHASECHK.TRANS64.TRYWAIT P0, [R2+URZ+0x250], R3 ;  /* 0x00025003020075a7 */ /* 0x0022a400080011ff */
[----:B--2---:R-:W-:Y:S05]  /*8970*/  @!P0 NANOSLEEP.SYNCS 0x989680 ;  /* 0x009896800000895d */ /* 0x004fea0003900000 */
[----:B------:R-:W2:Y:S02]  /*8980*/  @!P0 SYNCS.PHASECHK.TRANS64 P0, [R2+URZ+0x250], R3 ;  /* 0x00025003020085a7 */ /* 0x000ea400080010ff */
[----:B--2---:R-:W-:Y:S05]  /*8990*/  @!P0 BRA `(.L_x_131) ;  /* 0xfffffffc00f08947 */ /* 0x004fea000383ffff */
[----:B------:R-:W-:Y:S05]  /*89a0*/  BRA `(.L_x_132) ;  /* 0xffffff9800c47947 */ /* 0x000fea000383ffff */
.L_x_34:
[----:B------:R-:W-:-:S07]  /*89b0*/  MOV R0, UR4 ;  /* 0x0000000400007c02 */ /* 0x000fce0008000f00 */
.L_x_133:
[----:B-1----:R1:W2:Y:S02]  /*89c0*/  SYNCS.PHASECHK.TRANS64.TRYWAIT P0, [R0+URZ], R2 ;  /* 0x00000002000075a7 */ /* 0x0022a400080011ff */
[----:B--2---:R-:W-:Y:S05]  /*89d0*/  @!P0 NANOSLEEP.SYNCS 0x989680 ;  /* 0x009896800000895d */ /* 0x004fea0003900000 */
[----:B------:R-:W2:Y:S02]  /*89e0*/  @!P0 SYNCS.PHASECHK.TRANS64 P0, [R0+URZ], R2 ;  /* 0x00000002000085a7 */ /* 0x000ea400080010ff */
[----:B--2---:R-:W-:Y:S05]  /*89f0*/  @!P0 BRA `(.L_x_133) ;  /* 0xfffffffc00f08947 */ /* 0x004fea000383ffff */
[----:B------:R-:W-:Y:S05]  /*8a00*/  BRA `(.L_x_134) ;  /* 0xffffffa0001c7947 */ /* 0x000fea000383ffff */
.L_x_35:
[----:B------:R-:W-:-:S07]  /*8a10*/  MOV R0, UR4 ;  /* 0x0000000400007c02 */ /* 0x000fce0008000f00 */
.L_x_135:
[----:B-1----:R1:W2:Y:S02]  /*8a20*/  SYNCS.PHASECHK.TRANS64.TRYWAIT P0, [R0+URZ], R2 ;  /* 0x00000002000075a7 */ /* 0x0022a400080011ff */
[----:B--2---:R-:W-:Y:S05]  /*8a30*/  @!P0 NANOSLEEP.SYNCS 0x989680 ;  /* 0x009896800000895d */ /* 0x004fea0003900000 */
[----:B------:R-:W2:Y:S02]  /*8a40*/  @!P0 SYNCS.PHASECHK.TRANS64 P0, [R0+URZ], R2 ;  /* 0x00000002000085a7 */ /* 0x000ea400080010ff */
[----:B--2---:R-:W-:Y:S05]  /*8a50*/  @!P0 BRA `(.L_x_135) ;  /* 0xfffffffc00f08947 */ /* 0x004fea000383ffff */
[----:B------:R-:W-:Y:S05]  /*8a60*/  BRA `(.L_x_136) ;  /* 0xffffffa0002c7947 */ /* 0x000fea000383ffff */
.L_x_36:
[----:B------:R-:W-:-:S07]  /*8a70*/  MOV R0, UR4 ;  /* 0x0000000400007c02 */ /* 0x000fce0008000f00 */
.L_x_137:
[----:B-1----:R1:W2:Y:S02]  /*8a80*/  SYNCS.PHASECHK.TRANS64.TRYWAIT P0, [R0+URZ], R2 ;  /* 0x00000002000075a7 */ /* 0x0022a400080011ff */
[----:B--2---:R-:W-:Y:S05]  /*8a90*/  @!P0 NANOSLEEP.SYNCS 0x989680 ;  /* 0x009896800000895d */ /* 0x004fea0003900000 */
[----:B------:R-:W2:Y:S02]  /*8aa0*/  @!P0 SYNCS.PHASECHK.TRANS64 P0, [R0+URZ], R2 ;  /* 0x00000002000085a7 */ /* 0x000ea400080010ff */
[----:B--2---:R-:W-:Y:S05]  /*8ab0*/  @!P0 BRA `(.L_x_137) ;  /* 0xfffffffc00f08947 */ /* 0x004fea000383ffff */
[----:B------:R-:W-:Y:S05]  /*8ac0*/  BRA `(.L_x_138) ;  /* 0xffffffa0003c7947 */ /* 0x000fea000383ffff */
.L_x_37:
[----:B------:R-:W-:-:S07]  /*8ad0*/  MOV R0, UR4 ;  /* 0x0000000400007c02 */ /* 0x000fce0008000f00 */
.L_x_139:
[----:B-1----:R1:W2:Y:S02]  /*8ae0*/  SYNCS.PHASECHK.TRANS64.TRYWAIT P0, [R0+URZ], R2 ;  /* 0x00000002000075a7 */ /* 0x0022a400080011ff */
[----:B--2---:R-:W-:Y:S05]  /*8af0*/  @!P0 NANOSLEEP.SYNCS 0x989680 ;  /* 0x009896800000895d */ /* 0x004fea0003900000 */
[----:B------:R-:W2:Y:S02]  /*8b00*/  @!P0 SYNCS.PHASECHK.TRANS64 P0, [R0+URZ], R2 ;  /* 0x00000002000085a7 */ /* 0x000ea400080010ff */
[----:B--2---:R-:W-:Y:S05]  /*8b10*/  @!P0 BRA `(.L_x_139) ;  /* 0xfffffffc00f08947 */ /* 0x004fea000383ffff */
[----:B------:R-:W-:Y:S05]  /*8b20*/  BRA `(.L_x_140) ;  /* 0xffffffa0004c7947 */ /* 0x000fea000383ffff */
.L_x_38:
[----:B------:R-:W-:-:S07]  /*8b30*/  MOV R0, UR4 ;  /* 0x0000000400007c02 */ /* 0x000fce0008000f00 */
.L_x_141:
[----:B-1----:R1:W2:Y:S02]  /*8b40*/  SYNCS.PHASECHK.TRANS64.TRYWAIT P0, [R0+URZ], R2 ;  /* 0x00000002000075a7 */ /* 0x0022a400080011ff */
[----:B--2---:R-:W-:Y:S05]  /*8b50*/  @!P0 NANOSLEEP.SYNCS 0x989680 ;  /* 0x009896800000895d */ /* 0x004fea0003900000 */
[----:B------:R-:W2:Y:S02]  /*8b60*/  @!P0 SYNCS.PHASECHK.TRANS64 P0, [R0+URZ], R2 ;  /* 0x00000002000085a7 */ /* 0x000ea400080010ff */
[----:B--2---:R-:W-:Y:S05]  /*8b70*/  @!P0 BRA `(.L_x_141) ;  /* 0xfffffffc00f08947 */ /* 0x004fea000383ffff */
[----:B------:R-:W-:Y:S05]  /*8b80*/  BRA `(.L_x_142) ;  /* 0xffffffa0005c7947 */ /* 0x000fea000383ffff */
.L_x_39:
[----:B------:R-:W-:-:S07]  /*8b90*/  MOV R0, UR4 ;  /* 0x0000000400007c02 */ /* 0x000fce0008000f00 */
.L_x_143:
[----:B-1----:R1:W2:Y:S02]  /*8ba0*/  SYNCS.PHASECHK.TRANS64.TRYWAIT P0, [R0+URZ], R2 ;  /* 0x00000002000075a7 */ /* 0x0022a400080011ff */
[----:B--2---:R-:W-:Y:S05]  /*8bb0*/  @!P0 NANOSLEEP.SYNCS 0x989680 ;  /* 0x009896800000895d */ /* 0x004fea0003900000 */
[----:B------:R-:W2:Y:S02]  /*8bc0*/  @!P0 SYNCS.PHASECHK.TRANS64 P0, [R0+URZ], R2 ;  /* 0x00000002000085a7 */ /* 0x000ea400080010ff */
[----:B--2---:R-:W-:Y:S05]  /*8bd0*/  @!P0 BRA `(.L_x_143) ;  /* 0xfffffffc00f08947 */ /* 0x004fea000383ffff */
[----:B------:R-:W-:Y:S05]  /*8be0*/  BRA `(.L_x_144) ;  /* 0xffffffa0006c7947 */ /* 0x000fea000383ffff */
.L_x_40:
[----:B------:R-:W-:-:S07]  /*8bf0*/  MOV R0, UR4 ;  /* 0x0000000400007c02 */ /* 0x000fce0008000f00 */
.L_x_145:
[----:B-1----:R1:W2:Y:S02]  /*8c00*/  SYNCS.PHASECHK.TRANS64.TRYWAIT P0, [R0+URZ], R2 ;  /* 0x00000002000075a7 */ /* 0x0022a400080011ff */
[----:B--2---:R-:W-:Y:S05]  /*8c10*/  @!P0 NANOSLEEP.SYNCS 0x989680 ;  /* 0x009896800000895d */ /* 0x004fea0003900000 */
[----:B------:R-:W2:Y:S02]  /*8c20*/  @!P0 SYNCS.PHASECHK.TRANS64 P0, [R0+URZ], R2 ;  /* 0x00000002000085a7 */ /* 0x000ea400080010ff */
[----:B--2---:R-:W-:Y:S05]  /*8c30*/  @!P0 BRA `(.L_x_145) ;  /* 0xfffffffc00f08947 */ /* 0x004fea000383ffff */
[----:B------:R-:W-:Y:S05]  /*8c40*/  BRA `(.L_x_146) ;  /* 0xffffffa0007c7947 */ /* 0x000fea000383ffff */
.L_x_41:
[----:B------:R-:W-:-:S07]  /*8c50*/  MOV R0, UR4 ;  /* 0x0000000400007c02 */ /* 0x000fce0008000f00 */
.L_x_147:
[----:B-1----:R1:W2:Y:S02]  /*8c60*/  SYNCS.PHASECHK.TRANS64.TRYWAIT P0, [R0+URZ], R2 ;  /* 0x00000002000075a7 */ /* 0x0022a400080011ff */
[----:B--2---:R-:W-:Y:S05]  /*8c70*/  @!P0 NANOSLEEP.SYNCS 0x989680 ;  /* 0x009896800000895d */ /* 0x004fea0003900000 */
[----:B------:R-:W2:Y:S02]  /*8c80*/  @!P0 SYNCS.PHASECHK.TRANS64 P0, [R0+URZ], R2 ;  /* 0x00000002000085a7 */ /* 0x000ea400080010ff */
[----:B--2---:R-:W-:Y:S05]  /*8c90*/  @!P0 BRA `(.L_x_147) ;  /* 0xfffffffc00f08947 */ /* 0x004fea000383ffff */
[----:B------:R-:W-:Y:S05]  /*8ca0*/  BRA `(.L_x_148) ;  /* 0xffffffa0008c7947 */ /* 0x000fea000383ffff */
.L_x_42:
[----:B------:R-:W-:-:S07]  /*8cb0*/  MOV R0, UR4 ;  /* 0x0000000400007c02 */ /* 0x000fce0008000f00 */
.L_x_149:
[----:B-1----:R1:W2:Y:S02]  /*8cc0*/  SYNCS.PHASECHK.TRANS64.TRYWAIT P0, [R0+URZ], R2 ;  /* 0x00000002000075a7 */ /* 0x0022a400080011ff */
[----:B--2---:R-:W-:Y:S05]  /*8cd0*/  @!P0 NANOSLEEP.SYNCS 0x989680 ;  /* 0x009896800000895d */ /* 0x004fea0003900000 */
[----:B------:R-:W2:Y:S02]  /*8ce0*/  @!P0 SYNCS.PHASECHK.TRANS64 P0, [R0+URZ], R2 ;  /* 0x00000002000085a7 */ /* 0x000ea400080010ff */
[----:B--2---:R-:W-:Y:S05]  /*8cf0*/  @!P0 BRA `(.L_x_149) ;  /* 0xfffffffc00f08947 */ /* 0x004fea000383ffff */
[----:B------:R-:W-:Y:S05]  /*8d00*/  BRA `(.L_x_150) ;  /* 0xffffffa0009c7947 */ /* 0x000fea000383ffff */
.L_x_43:
[----:B------:R-:W-:-:S07]  /*8d10*/  MOV R0, UR4 ;  /* 0x0000000400007c02 */ /* 0x000fce0008000f00 */
.L_x_151:
[----:B-1----:R1:W2:Y:S02]  /*8d20*/  SYNCS.PHASECHK.TRANS64.TRYWAIT P0, [R0+URZ], R2 ;  /* 0x00000002000075a7 */ /* 0x0022a400080011ff */
[----:B--2---:R-:W-:Y:S05]  /*8d30*/  @!P0 NANOSLEEP.SYNCS 0x989680 ;  /* 0x009896800000895d */ /* 0x004fea0003900000 */
[----:B------:R-:W2:Y:S02]  /*8d40*/  @!P0 SYNCS.PHASECHK.TRANS64 P0, [R0+URZ], R2 ;  /* 0x00000002000085a7 */ /* 0x000ea400080010ff */
[----:B--2---:R-:W-:Y:S05]  /*8d50*/  @!P0 BRA `(.L_x_151) ;  /* 0xfffffffc00f08947 */ /* 0x004fea000383ffff */
[----:B------:R-:W-:Y:S05]  /*8d60*/  BRA `(.L_x_152) ;  /* 0xffffffa000ac7947 */ /* 0x000fea000383ffff */
.L_x_44:
[----:B------:R-:W-:-:S07]  /*8d70*/  MOV R0, UR4 ;  /* 0x0000000400007c02 */ /* 0x000fce0008000f00 */
.L_x_153:
[----:B-1----:R1:W2:Y:S02]  /*8d80*/  SYNCS.PHASECHK.TRANS64.TRYWAIT P0, [R0+URZ], R2 ;  /* 0x00000002000075a7 */ /* 0x0022a400080011ff */
[----:B--2---:R-:W-:Y:S05]  /*8d90*/  @!P0 NANOSLEEP.SYNCS 0x989680 ;  /* 0x009896800000895d */ /* 0x004fea0003900000 */
[----:B------:R-:W2:Y:S02]  /*8da0*/  @!P0 SYNCS.PHASECHK.TRANS64 P0, [R0+URZ], R2 ;  /* 0x00000002000085a7 */ /* 0x000ea400080010ff */
[----:B--2---:R-:W-:Y:S05]  /*8db0*/  @!P0 BRA `(.L_x_153) ;  /* 0xfffffffc00f08947 */ /* 0x004fea000383ffff */
[----:B------:R-:W-:Y:S05]  /*8dc0*/  BRA `(.L_x_154) ;  /* 0xffffffa000bc7947 */ /* 0x000fea000383ffff */
.L_x_45:
[----:B------:R-:W-:-:S07]  /*8dd0*/  MOV R0, UR4 ;  /* 0x0000000400007c02 */ /* 0x000fce0008000f00 */
.L_x_155:
[----:B-1----:R1:W2:Y:S02]  /*8de0*/  SYNCS.PHASECHK.TRANS64.TRYWAIT P0, [R0+URZ], R2 ;  /* 0x00000002000075a7 */ /* 0x0022a400080011ff */
[----:B--2---:R-:W-:Y:S05]  /*8df0*/  @!P0 NANOSLEEP.SYNCS 0x989680 ;  /* 0x009896800000895d */ /* 0x004fea0003900000 */
[----:B------:R-:W2:Y:S02]  /*8e00*/  @!P0 SYNCS.PHASECHK.TRANS64 P0, [R0+URZ], R2 ;  /* 0x00000002000085a7 */ /* 0x000ea400080010ff */
[----:B--2---:R-:W-:Y:S05]  /*8e10*/  @!P0 BRA `(.L_x_155) ;  /* 0xfffffffc00f08947 */ /* 0x004fea000383ffff */
[----:B------:R-:W-:Y:S05]  /*8e20*/  BRA `(.L_x_156) ;  /* 0xffffffa000cc7947 */ /* 0x000fea000383ffff */
.L_x_46:
[----:B------:R-:W-:-:S07]  /*8e30*/  MOV R0, UR4 ;  /* 0x0000000400007c02 */ /* 0x000fce0008000f00 */
.L_x_157:
[----:B-1----:R1:W2:Y:S02]  /*8e40*/  SYNCS.PHASECHK.TRANS64.TRYWAIT P0, [R0+URZ], R2 ;  /* 0x00000002000075a7 */ /* 0x0022a400080011ff */
[----:B--2---:R-:W-:Y:S05]  /*8e50*/  @!P0 NANOSLEEP.SYNCS 0x989680 ;  /* 0x009896800000895d */ /* 0x004fea0003900000 */
[----:B------:R-:W2:Y:S02]  /*8e60*/  @!P0 SYNCS.PHASECHK.TRANS64 P0, [R0+URZ], R2 ;  /* 0x00000002000085a7 */ /* 0x000ea400080010ff */
[----:B--2---:R-:W-:Y:S05]  /*8e70*/  @!P0 BRA `(.L_x_157) ;  /* 0xfffffffc00f08947 */ /* 0x004fea000383ffff */
[----:B------:R-:W-:Y:S05]  /*8e80*/  BRA `(.L_x_158) ;  /* 0xffffffa000dc7947 */ /* 0x000fea000383ffff */
.L_x_47:
[----:B------:R-:W-:-:S07]  /*8e90*/  MOV R0, UR4 ;  /* 0x0000000400007c02 */ /* 0x000fce0008000f00 */
.L_x_159:
[----:B-1----:R1:W2:Y:S02]  /*8ea0*/  SYNCS.PHASECHK.TRANS64.TRYWAIT P0, [R0+URZ], R2 ;  /* 0x00000002000075a7 */ /* 0x0022a400080011ff */
[----:B--2---:R-:W-:Y:S05]  /*8eb0*/  @!P0 NANOSLEEP.SYNCS 0x989680 ;  /* 0x009896800000895d */ /* 0x004fea0003900000 */
[----:B------:R-:W2:Y:S02]  /*8ec0*/  @!P0 SYNCS.PHASECHK.TRANS64 P0, [R0+URZ], R2 ;  /* 0x00000002000085a7 */ /* 0x000ea400080010ff */
[----:B--2---:R-:W-:Y:S05]  /*8ed0*/  @!P0 BRA `(.L_x_159) ;  /* 0xfffffffc00f08947 */ /* 0x004fea000383ffff */
[----:B------:R-:W-:Y:S05]  /*8ee0*/  BRA `(.L_x_160) ;  /* 0xffffffa000ec7947 */ /* 0x000fea000383ffff */
.L_x_48:
[----:B------:R-:W-:-:S07]  /*8ef0*/  MOV R0, UR4 ;  /* 0x0000000400007c02 */ /* 0x000fce0008000f00 */
.L_x_161:
[----:B-1----:R1:W2:Y:S02]  /*8f00*/  SYNCS.PHASECHK.TRANS64.TRYWAIT P0, [R0+URZ], R2 ;  /* 0x00000002000075a7 */ /* 0x0022a400080011ff */
[----:B--2---:R-:W-:Y:S05]  /*8f10*/  @!P0 NANOSLEEP.SYNCS 0x989680 ;  /* 0x009896800000895d */ /* 0x004fea0003900000 */
[----:B------:R-:W2:Y:S02]  /*8f20*/  @!P0 SYNCS.PHASECHK.TRANS64 P0, [R0+URZ], R2 ;  /* 0x00000002000085a7 */ /* 0x000ea400080010ff */
[----:B--2---:R-:W-:Y:S05]  /*8f30*/  @!P0 BRA `(.L_x_161) ;  /* 0xfffffffc00f08947 */ /* 0x004fea000383ffff */
[----:B------:R-:W-:Y:S05]  /*8f40*/  BRA `(.L_x_162) ;  /* 0xffffffa000fc7947 */ /* 0x000fea000383ffff */
.L_x_49:
[----:B------:R-:W-:-:S07]  /*8f50*/  MOV R0, UR4 ;  /* 0x0000000400007c02 */ /* 0x000fce0008000f00 */
.L_x_163:
[----:B-1----:R1:W2:Y:S02]  /*8f60*/  SYNCS.PHASECHK.TRANS64.TRYWAIT P0, [R0+URZ], R2 ;  /* 0x00000002000075a7 */ /* 0x0022a400080011ff */
[----:B--2---:R-:W-:Y:S05]  /*8f70*/  @!P0 NANOSLEEP.SYNCS 0x989680 ;  /* 0x009896800000895d */ /* 0x004fea0003900000 */
[----:B------:R-:W2:Y:S02]  /*8f80*/  @!P0 SYNCS.PHASECHK.TRANS64 P0, [R0+URZ], R2 ;  /* 0x00000002000085a7 */ /* 0x000ea400080010ff */
[----:B--2---:R-:W-:Y:S05]  /*8f90*/  @!P0 BRA `(.L_x_163) ;  /* 0xfffffffc00f08947 */ /* 0x004fea000383ffff */
[----:B------:R-:W-:Y:S05]  /*8fa0*/  BRA `(.L_x_164) ;  /* 0xffffffa4000c7947 */ /* 0x000fea000383ffff */
.L_x_50:
[----:B------:R-:W-:-:S07]  /*8fb0*/  MOV R0, UR4 ;  /* 0x0000000400007c02 */ /* 0x000fce0008000f00 */
.L_x_165:
[----:B-1----:R1:W2:Y:S02]  /*8fc0*/  SYNCS.PHASECHK.TRANS64.TRYWAIT P0, [R0+URZ], R2 ;  /* 0x00000002000075a7 */ /* 0x0022a400080011ff */
[----:B--2---:R-:W-:Y:S05]  /*8fd0*/  @!P0 NANOSLEEP.SYNCS 0x989680 ;  /* 0x009896800000895d */ /* 0x004fea0003900000 */
[----:B------:R-:W2:Y:S02]  /*8fe0*/  @!P0 SYNCS.PHASECHK.TRANS64 P0, [R0+URZ], R2 ;  /* 0x00000002000085a7 */ /* 0x000ea400080010ff */
[----:B--2---:R-:W-:Y:S05]  /*8ff0*/  @!P0 BRA `(.L_x_165) ;  /* 0xfffffffc00f08947 */ /* 0x004fea000383ffff */
[----:B------:R-:W-:Y:S05]  /*9000*/  BRA `(.L_x_166) ;  /* 0xffffffa4001c7947 */ /* 0x000fea000383ffff */
.L_x_51:
[----:B------:R-:W-:-:S07]  /*9010*/  MOV R0, UR4 ;  /* 0x0000000400007c02 */ /* 0x000fce0008000f00 */
.L_x_167:
[----:B-1----:R1:W2:Y:S02]  /*9020*/  SYNCS.PHASECHK.TRANS64.TRYWAIT P0, [R0+URZ], R2 ;  /* 0x00000002000075a7 */ /* 0x0022a400080011ff */
[----:B--2---:R-:W-:Y:S05]  /*9030*/  @!P0 NANOSLEEP.SYNCS 0x989680 ;  /* 0x009896800000895d */ /* 0x004fea0003900000 */
[----:B------:R-:W2:Y:S02]  /*9040*/  @!P0 SYNCS.PHASECHK.TRANS64 P0, [R0+URZ], R2 ;  /* 0x00000002000085a7 */ /* 0x000ea400080010ff */
[----:B--2---:R-:W-:Y:S05]  /*9050*/  @!P0 BRA `(.L_x_167) ;  /* 0xfffffffc00f08947 */ /* 0x004fea000383ffff */
[----:B------:R-:W-:Y:S05]  /*9060*/  BRA `(.L_x_168) ;  /* 0xffffffa4002c7947 */ /* 0x000fea000383ffff */
.L_x_52:
[----:B------:R-:W-:-:S07]  /*9070*/  MOV R0, UR4 ;  /* 0x0000000400007c02 */ /* 0x000fce0008000f00 */
.L_x_169:
[----:B-1----:R1:W2:Y:S02]  /*9080*/  SYNCS.PHASECHK.TRANS64.TRYWAIT P0, [R0+URZ], R2 ;  /* 0x00000002000075a7 */ /* 0x0022a400080011ff */
[----:B--2---:R-:W-:Y:S05]  /*9090*/  @!P0 NANOSLEEP.SYNCS 0x989680 ;  /* 0x009896800000895d */ /* 0x004fea0003900000 */
[----:B------:R-:W2:Y:S02]  /*90a0*/  @!P0 SYNCS.PHASECHK.TRANS64 P0, [R0+URZ], R2 ;  /* 0x00000002000085a7 */ /* 0x000ea400080010ff */
[----:B--2---:R-:W-:Y:S05]  /*90b0*/  @!P0 BRA `(.L_x_169) ;  /* 0xfffffffc00f08947 */ /* 0x004fea000383ffff */
[----:B------:R-:W-:Y:S05]  /*90c0*/  BRA `(.L_x_170) ;  /* 0xffffffa4003c7947 */ /* 0x000fea000383ffff */
.L_x_53:
[----:B------:R-:W-:-:S07]  /*90d0*/  MOV R0, UR4 ;  /* 0x0000000400007c02 */ /* 0x000fce0008000f00 */
.L_x_171:
[----:B-1----:R1:W2:Y:S02]  /*90e0*/  SYNCS.PHASECHK.TRANS64.TRYWAIT P0, [R0+URZ], R2 ;  /* 0x00000002000075a7 */ /* 0x0022a400080011ff */
[----:B--2---:R-:W-:Y:S05]  /*90f0*/  @!P0 NANOSLEEP.SYNCS 0x989680 ;  /* 0x009896800000895d */ /* 0x004fea0003900000 */
[----:B------:R-:W2:Y:S02]  /*9100*/  @!P0 SYNCS.PHASECHK.TRANS64 P0, [R0+URZ], R2 ;  /* 0x00000002000085a7 */ /* 0x000ea400080010ff */
[----:B--2---:R-:W-:Y:S05]  /*9110*/  @!P0 BRA `(.L_x_171) ;  /* 0xfffffffc00f08947 */ /* 0x004fea000383ffff */
[----:B------:R-:W-:Y:S05]  /*9120*/  BRA `(.L_x_172) ;  /* 0xffffffa4004c7947 */ /* 0x000fea000383ffff */
.L_x_54:
[----:B------:R-:W-:-:S07]  /*9130*/  MOV R0, UR4 ;  /* 0x0000000400007c02 */ /* 0x000fce0008000f00 */
.L_x_173:
[----:B-1----:R1:W2:Y:S02]  /*9140*/  SYNCS.PHASECHK.TRANS64.TRYWAIT P0, [R0+URZ], R2 ;  /* 0x00000002000075a7 */ /* 0x0022a400080011ff */
[----:B--2---:R-:W-:Y:S05]  /*9150*/  @!P0 NANOSLEEP.SYNCS 0x989680 ;  /* 0x009896800000895d */ /* 0x004fea0003900000 */
[----:B------:R-:W2:Y:S02]  /*9160*/  @!P0 SYNCS.PHASECHK.TRANS64 P0, [R0+URZ], R2 ;  /* 0x00000002000085a7 */ /* 0x000ea400080010ff */
[----:B--2---:R-:W-:Y:S05]  /*9170*/  @!P0 BRA `(.L_x_173) ;  /* 0xfffffffc00f08947 */ /* 0x004fea000383ffff */
[----:B------:R-:W-:Y:S05]  /*9180*/  BRA `(.L_x_174) ;  /* 0xffffffa4005c7947 */ /* 0x000fea000383ffff */
.L_x_55:
[----:B------:R-:W-:-:S07]  /*9190*/  MOV R0, UR4 ;  /* 0x0000000400007c02 */ /* 0x000fce0008000f00 */
.L_x_175:
[----:B-1----:R1:W2:Y:S02]  /*91a0*/  SYNCS.PHASECHK.TRANS64.TRYWAIT P0, [R0+URZ], R2 ;  /* 0x00000002000075a7 */ /* 0x0022a400080011ff */
[----:B--2---:R-:W-:Y:S05]  /*91b0*/  @!P0 NANOSLEEP.SYNCS 0x989680 ;  /* 0x009896800000895d */ /* 0x004fea0003900000 */
[----:B------:R-:W2:Y:S02]  /*91c0*/  @!P0 SYNCS.PHASECHK.TRANS64 P0, [R0+URZ], R2 ;  /* 0x00000002000085a7 */ /* 0x000ea400080010ff */
[----:B--2---:R-:W-:Y:S05]  /*91d0*/  @!P0 BRA `(.L_x_175) ;  /* 0xfffffffc00f08947 */ /* 0x004fea000383ffff */
[----:B------:R-:W-:Y:S05]  /*91e0*/  BRA `(.L_x_176) ;  /* 0xffffffa4006c7947 */ /* 0x000fea000383ffff */
.L_x_56:
[----:B------:R-:W-:-:S07]  /*91f0*/  MOV R0, UR4 ;  /* 0x0000000400007c02 */ /* 0x000fce0008000f00 */
.L_x_177:
[----:B-1----:R1:W2:Y:S02]  /*9200*/  SYNCS.PHASECHK.TRANS64.TRYWAIT P0, [R0+URZ], R2 ;  /* 0x00000002000075a7 */ /* 0x0022a400080011ff */
[----:B--2---:R-:W-:Y:S05]  /*9210*/  @!P0 NANOSLEEP.SYNCS 0x989680 ;  /* 0x009896800000895d */ /* 0x004fea0003900000 */
[----:B------:R-:W2:Y:S02]  /*9220*/  @!P0 SYNCS.PHASECHK.TRANS64 P0, [R0+URZ], R2 ;  /* 0x00000002000085a7 */ /* 0x000ea400080010ff */
[----:B--2---:R-:W-:Y:S05]  /*9230*/  @!P0 BRA `(.L_x_177) ;  /* 0xfffffffc00f08947 */ /* 0x004fea000383ffff */
[----:B------:R-:W-:Y:S05]  /*9240*/  BRA `(.L_x_178) ;  /* 0xffffffa4007c7947 */ /* 0x000fea000383ffff */
.L_x_57:
[----:B------:R-:W-:-:S07]  /*9250*/  MOV R0, UR4 ;  /* 0x0000000400007c02 */ /* 0x000fce0008000f00 */
.L_x_179:
[----:B-1----:R1:W2:Y:S02]  /*9260*/  SYNCS.PHASECHK.TRANS64.TRYWAIT P0, [R0+URZ], R2 ;  /* 0x00000002000075a7 */ /* 0x0022a400080011ff */
[----:B--2---:R-:W-:Y:S05]  /*9270*/  @!P0 NANOSLEEP.SYNCS 0x989680 ;  /* 0x009896800000895d */ /* 0x004fea0003900000 */
[----:B------:R-:W2:Y:S02]  /*9280*/  @!P0 SYNCS.PHASECHK.TRANS64 P0, [R0+URZ], R2 ;  /* 0x00000002000085a7 */ /* 0x000ea400080010ff */
[----:B--2---:R-:W-:Y:S05]  /*9290*/  @!P0 BRA `(.L_x_179) ;  /* 0xfffffffc00f08947 */ /* 0x004fea000383ffff */
[----:B------:R-:W-:Y:S05]  /*92a0*/  BRA `(.L_x_180) ;  /* 0xffffffa4008c7947 */ /* 0x000fea000383ffff */
.L_x_58:
[----:B------:R-:W-:-:S07]  /*92b0*/  MOV R0, UR4 ;  /* 0x0000000400007c02 */ /* 0x000fce0008000f00 */
.L_x_181:
[----:B-1----:R1:W2:Y:S02]  /*92c0*/  SYNCS.PHASECHK.TRANS64.TRYWAIT P0, [R0+URZ], R2 ;  /* 0x00000002000075a7 */ /* 0x0022a400080011ff */
[----:B--2---:R-:W-:Y:S05]  /*92d0*/  @!P0 NANOSLEEP.SYNCS 0x989680 ;  /* 0x009896800000895d */ /* 0x004fea0003900000 */
[----:B------:R-:W2:Y:S02]  /*92e0*/  @!P0 SYNCS.PHASECHK.TRANS64 P0, [R0+URZ], R2 ;  /* 0x00000002000085a7 */ /* 0x000ea400080010ff */
[----:B--2---:R-:W-:Y:S05]  /*92f0*/  @!P0 BRA `(.L_x_181) ;  /* 0xfffffffc00f08947 */ /* 0x004fea000383ffff */
[----:B------:R-:W-:Y:S05]  /*9300*/  BRA `(.L_x_182) ;  /* 0xffffffa4009c7947 */ /* 0x000fea000383ffff */
.L_x_59:
[----:B------:R-:W-:-:S07]  /*9310*/  MOV R0, UR4 ;  /* 0x0000000400007c02 */ /* 0x000fce0008000f00 */
.L_x_183:
[----:B-1----:R1:W2:Y:S02]  /*9320*/  SYNCS.PHASECHK.TRANS64.TRYWAIT P0, [R0+URZ], R2 ;  /* 0x00000002000075a7 */ /* 0x0022a400080011ff */
[----:B--2---:R-:W-:Y:S05]  /*9330*/  @!P0 NANOSLEEP.SYNCS 0x989680 ;  /* 0x009896800000895d */ /* 0x004fea0003900000 */
[----:B------:R-:W2:Y:S02]  /*9340*/  @!P0 SYNCS.PHASECHK.TRANS64 P0, [R0+URZ], R2 ;  /* 0x00000002000085a7 */ /* 0x000ea400080010ff */
[----:B--2---:R-:W-:Y:S05]  /*9350*/  @!P0 BRA `(.L_x_183) ;  /* 0xfffffffc00f08947 */ /* 0x004fea000383ffff */
[----:B------:R-:W-:Y:S05]  /*9360*/  BRA `(.L_x_184) ;  /* 0xffffffa400ac7947 */ /* 0x000fea000383ffff */
.L_x_60:
[----:B------:R-:W-:-:S07]  /*9370*/  MOV R0, UR4 ;  /* 0x0000000400007c02 */ /* 0x000fce0008000f00 */
.L_x_185:
[----:B-1----:R1:W2:Y:S02]  /*9380*/  SYNCS.PHASECHK.TRANS64.TRYWAIT P0, [R0+URZ], R2 ;  /* 0x00000002000075a7 */ /* 0x0022a400080011ff */
[----:B--2---:R-:W-:Y:S05]  /*9390*/  @!P0 NANOSLEEP.SYNCS 0x989680 ;  /* 0x009896800000895d */ /* 0x004fea0003900000 */
[----:B------:R-:W2:Y:S02]  /*93a0*/  @!P0 SYNCS.PHASECHK.TRANS64 P0, [R0+URZ], R2 ;  /* 0x00000002000085a7 */ /* 0x000ea400080010ff */
[----:B--2---:R-:W-:Y:S05]  /*93b0*/  @!P0 BRA `(.L_x_185) ;  /* 0xfffffffc00f08947 */ /* 0x004fea000383ffff */
[----:B------:R-:W-:Y:S05]  /*93c0*/  BRA `(.L_x_186) ;  /* 0xffffffa400bc7947 */ /* 0x000fea000383ffff */
.L_x_61:
[----:B------:R-:W-:-:S07]  /*93d0*/  MOV R0, UR4 ;  /* 0x0000000400007c02 */ /* 0x000fce0008000f00 */
.L_x_187:
[----:B-1----:R1:W2:Y:S02]  /*93e0*/  SYNCS.PHASECHK.TRANS64.TRYWAIT P0, [R0+URZ], R2 ;  /* 0x00000002000075a7 */ /* 0x0022a400080011ff */
[----:B--2---:R-:W-:Y:S05]  /*93f0*/  @!P0 NANOSLEEP.SYNCS 0x989680 ;  /* 0x009896800000895d */ /* 0x004fea0003900000 */
[----:B------:R-:W2:Y:S02]  /*9400*/  @!P0 SYNCS.PHASECHK.TRANS64 P0, [R0+URZ], R2 ;  /* 0x00000002000085a7 */ /* 0x000ea400080010ff */
[----:B--2---:R-:W-:Y:S05]  /*9410*/  @!P0 BRA `(.L_x_187) ;  /* 0xfffffffc00f08947 */ /* 0x004fea000383ffff */
[----:B------:R-:W-:Y:S05]  /*9420*/  BRA `(.L_x_188) ;  /* 0xffffffa400cc7947 */ /* 0x000fea000383ffff */
.L_x_62:
[----:B------:R-:W-:-:S07]  /*9430*/  MOV R0, UR4 ;  /* 0x0000000400007c02 */ /* 0x000fce0008000f00 */
.L_x_189:
[----:B-1----:R1:W2:Y:S02]  /*9440*/  SYNCS.PHASECHK.TRANS64.TRYWAIT P0, [R0+URZ], R2 ;  /* 0x00000002000075a7 */ /* 0x0022a400080011ff */
[----:B--2---:R-:W-:Y:S05]  /*9450*/  @!P0 NANOSLEEP.SYNCS 0x989680 ;  /* 0x009896800000895d */ /* 0x004fea0003900000 */
[----:B------:R-:W2:Y:S02]  /*9460*/  @!P0 SYNCS.PHASECHK.TRANS64 P0, [R0+URZ], R2 ;  /* 0x00000002000085a7 */ /* 0x000ea400080010ff */
[----:B--2---:R-:W-:Y:S05]  /*9470*/  @!P0 BRA `(.L_x_189) ;  /* 0xfffffffc00f08947 */ /* 0x004fea000383ffff */
[----:B------:R-:W-:Y:S05]  /*9480*/  BRA `(.L_x_190) ;  /* 0xffffffa400dc7947 */ /* 0x000fea000383ffff */
.L_x_63:
[----:B------:R-:W-:-:S07]  /*9490*/  MOV R0, UR4 ;  /* 0x0000000400007c02 */ /* 0x000fce0008000f00 */
.L_x_191:
[----:B-1----:R1:W2:Y:S02]  /*94a0*/  SYNCS.PHASECHK.TRANS64.TRYWAIT P0, [R0+URZ], R2 ;  /* 0x00000002000075a7 */ /* 0x0022a400080011ff */
[----:B--2---:R-:W-:Y:S05]  /*94b0*/  @!P0 NANOSLEEP.SYNCS 0x989680 ;  /* 0x009896800000895d */ /* 0x004fea0003900000 */
[----:B------:R-:W2:Y:S02]  /*94c0*/  @!P0 SYNCS.PHASECHK.TRANS64 P0, [R0+URZ], R2 ;  /* 0x00000002000085a7 */ /* 0x000ea400080010ff */
[----:B--2---:R-:W-:Y:S05]  /*94d0*/  @!P0 BRA `(.L_x_191) ;  /* 0xfffffffc00f08947 */ /* 0x004fea000383ffff */
[----:B------:R-:W-:Y:S05]  /*94e0*/  BRA `(.L_x_192) ;  /* 0xffffffa400ec7947 */ /* 0x000fea000383ffff */
.L_x_64:
[----:B------:R-:W-:-:S07]  /*94f0*/  MOV R0, UR4 ;  /* 0x0000000400007c02 */ /* 0x000fce0008000f00 */
.L_x_193:
[----:B-1----:R1:W2:Y:S02]  /*9500*/  SYNCS.PHASECHK.TRANS64.TRYWAIT P0, [R0+URZ], R2 ;  /* 0x00000002000075a7 */ /* 0x0022a400080011ff */
[----:B--2---:R-:W-:Y:S05]  /*9510*/  @!P0 NANOSLEEP.SYNCS 0x989680 ;  /* 0x009896800000895d */ /* 0x004fea0003900000 */
[----:B------:R-:W2:Y:S02]  /*9520*/  @!P0 SYNCS.PHASECHK.TRANS64 P0, [R0+URZ], R2 ;  /* 0x00000002000085a7 */ /* 0x000ea400080010ff */
[----:B--2---:R-:W-:Y:S05]  /*9530*/  @!P0 BRA `(.L_x_193) ;  /* 0xfffffffc00f08947 */ /* 0x004fea000383ffff */
[----:B------:R-:W-:Y:S05]  /*9540*/  BRA `(.L_x_194) ;  /* 0xffffffa400fc7947 */ /* 0x000fea000383ffff */
.L_x_65:
[----:B------:R-:W-:-:S07]  /*9550*/  MOV R0, UR4 ;  /* 0x0000000400007c02 */ /* 0x000fce0008000f00 */
.L_x_195:
[----:B-1----:R1:W2:Y:S02]  /*9560*/  SYNCS.PHASECHK.TRANS64.TRYWAIT P0, [R0+URZ], R2 ;  /* 0x00000002000075a7 */ /* 0x0022a400080011ff */
[----:B--2---:R-:W-:Y:S05]  /*9570*/  @!P0 NANOSLEEP.SYNCS 0x989680 ;  /* 0x009896800000895d */ /* 0x004fea0003900000 */
[----:B------:R-:W2:Y:S02]  /*9580*/  @!P0 SYNCS.PHASECHK.TRANS64 P0, [R0+URZ], R2 ;  /* 0x00000002000085a7 */ /* 0x000ea400080010ff */
[----:B--2---:R-:W-:Y:S05]  /*9590*/  @!P0 BRA `(.L_x_195) ;  /* 0xfffffffc00f08947 */ /* 0x004fea000383ffff */
[----:B------:R-:W-:Y:S05]  /*95a0*/  BRA `(.L_x_196) ;  /* 0xffffffa8000c7947 */ /* 0x000fea000383ffff */
.L_x_66:
[----:B------:R-:W-:-:S07]  /*95b0*/  MOV R0, UR4 ;  /* 0x0000000400007c02 */ /* 0x000fce0008000f00 */
.L_x_197:
[----:B-1----:R1:W2:Y:S02]  /*95c0*/  SYNCS.PHASECHK.TRANS64.TRYWAIT P0, [R0+URZ], R2 ;  /* 0x00000002000075a7 */ /* 0x0022a400080011ff */
[----:B--2---:R-:W-:Y:S05]  /*95d0*/  @!P0 NANOSLEEP.SYNCS 0x989680 ;  /* 0x009896800000895d */ /* 0x004fea0003900000 */
[----:B------:R-:W2:Y:S02]  /*95e0*/  @!P0 SYNCS.PHASECHK.TRANS64 P0, [R0+URZ], R2 ;  /* 0x00000002000085a7 */ /* 0x000ea400080010ff */
[----:B--2---:R-:W-:Y:S05]  /*95f0*/  @!P0 BRA `(.L_x_197) ;  /* 0xfffffffc00f08947 */ /* 0x004fea000383ffff */
[----:B------:R-:W-:Y:S05]  /*9600*/  BRA `(.L_x_198) ;  /* 0xffffffa8001c7947 */ /* 0x000fea000383ffff */
.L_x_69:
[----:B------:R-:W-:-:S07]  /*9610*/  MOV R4, UR45 ;  /* 0x0000002d00047c02 */ /* 0x000fce0008000f00 */
.L_x_199:
[----:B-1----:R1:W2:Y:S02]  /*9620*/  SYNCS.PHASECHK.TRANS64.TRYWAIT P1, [R4+URZ+0x258], R6 ;  /* 0x00025806040075a7 */ /* 0x0022a400080211ff */
[----:B--2---:R-:W-:Y:S05]  /*9630*/  @!P1 NANOSLEEP.SYNCS 0x989680 ;  /* 0x009896800000995d */ /* 0x004fea0003900000 */
[----:B------:R-:W2:Y:S02]  /*9640*/  @!P1 SYNCS.PHASECHK.TRANS64 P1, [R4+URZ+0x258], R6 ;  /* 0x00025806040095a7 */ /* 0x000ea400080210ff */
[----:B--2---:R-:W-:Y:S05]  /*9650*/  @!P1 BRA `(.L_x_199) ;  /* 0xfffffffc00f09947 */ /* 0x004fea000383ffff */
[----:B------:R-:W-:Y:S05]  /*9660*/  BRA `(.L_x_200) ;  /* 0xffffffa800847947 */ /* 0x000fea000383ffff */
.L_x_70:
[----:B-1----:R-:W-:-:S07]  /*9670*/  MOV R4, UR45 ;  /* 0x0000002d00047c02 */ /* 0x002fce0008000f00 */
.L_x_201:
[----:B-1----:R1:W2:Y:S02]  /*9680*/  SYNCS.PHASECHK.TRANS64.TRYWAIT P1, [R4+URZ+0x250], R5 ;  /* 0x00025005040075a7 */ /* 0x0022a400080211ff */
[----:B--2---:R-:W-:Y:S05]  /*9690*/  @!P1 NANOSLEEP.SYNCS 0x989680 ;  /* 0x009896800000995d */ /* 0x004fea0003900000 */
[----:B------:R-:W2:Y:S02]  /*96a0*/  @!P1 SYNCS.PHASECHK.TRANS64 P1, [R4+URZ+0x250], R5 ;  /* 0x00025005040095a7 */ /* 0x000ea400080210ff */
[----:B--2---:R-:W-:Y:S05]  /*96b0*/  @!P1 BRA `(.L_x_201) ;  /* 0xfffffffc00f09947 */ /* 0x004fea000383ffff */
[----:B------:R-:W-:Y:S05]  /*96c0*/  BRA `(.L_x_202) ;  /* 0xffffffa8008c7947 */ /* 0x000fea000383ffff */
.L_x_78:
[----:B------:R-:W-:-:S07]  /*96d0*/  MOV R0, UR6 ;  /* 0x0000000600007c02 */ /* 0x000fce0008000f00 */
.L_x_203:
[----:B-1----:R1:W2:Y:S02]  /*96e0*/  SYNCS.PHASECHK.TRANS64.TRYWAIT P0, [R0+URZ+0x250], R4 ;  /* 0x00025004000075a7 */ /* 0x0022a400080011ff */
[----:B--2---:R-:W-:Y:S05]  /*96f0*/  @!P0 NANOSLEEP.SYNCS 0x989680 ;  /* 0x009896800000895d */ /* 0x004fea0003900000 */
[----:B------:R-:W2:Y:S02]  /*9700*/  @!P0 SYNCS.PHASECHK.TRANS64 P0, [R0+URZ+0x250], R4 ;  /* 0x00025004000085a7 */ /* 0x000ea400080010ff */
[----:B--2---:R-:W-:Y:S05]  /*9710*/  @!P0 BRA `(.L_x_203) ;  /* 0xfffffffc00f08947 */ /* 0x004fea000383ffff */
[----:B------:R-:W-:Y:S05]  /*9720*/  BRA `(.L_x_204) ;  /* 0xffffffac00f87947 */ /* 0x000fea000383ffff */
.L_x_79:
[----:B------:R-:W-:-:S07]  /*9730*/  MOV R4, UR8 ;  /* 0x0000000800047c02 */ /* 0x000fce0008000f00 */
.L_x_205:
[----:B-1----:R1:W2:Y:S02]  /*9740*/  SYNCS.PHASECHK.TRANS64.TRYWAIT P0, [R4+URZ+0x270], R0 ;  /* 0x00027000040075a7 */ /* 0x0022a400080011ff */
[----:B--2---:R-:W-:Y:S05]  /*9750*/  @!P0 NANOSLEEP.SYNCS 0x989680 ;  /* 0x009896800000895d */ /* 0x004fea0003900000 */
[----:B------:R-:W2:Y:S02]  /*9760*/  @!P0 SYNCS.PHASECHK.TRANS64 P0, [R4+URZ+0x270], R0 ;  /* 0x00027000040085a7 */ /* 0x000ea400080010ff */
[----:B--2---:R-:W-:Y:S05]  /*9770*/  @!P0 BRA `(.L_x_205) ;  /* 0xfffffffc00f08947 */ /* 0x004fea000383ffff */
[----:B------:R-:W-:Y:S05]  /*9780*/  BRA `(.L_x_206) ;  /* 0xffffffb000147947 */ /* 0x000fea000383ffff */
.L_x_82:
[----:B-1----:R-:W-:Y:S07]  /*9790*/  MOV R0, UR7 ;  /* 0x0000000700007c02 */ /* 0x002fee0008000f00 */
.L_x_207:
[----:B-1----:R1:W2:Y:S02]  /*97a0*/  SYNCS.PHASECHK.TRANS64.TRYWAIT P0, [R0+URZ], R5 ;  /* 0x00000005000075a7 */ /* 0x0022a400080011ff */
[----:B--2---:R-:W-:Y:S05]  /*97b0*/  @!P0 NANOSLEEP.SYNCS 0x989680 ;  /* 0x009896800000895d */ /* 0x004fea0003900000 */
[----:B------:R-:W2:Y:S02]  /*97c0*/  @!P0 SYNCS.PHASECHK.TRANS64 P0, [R0+URZ], R5 ;  /* 0x00000005000085a7 */ /* 0x000ea400080010ff */
[----:B--2---:R-:W-:Y:S05]  /*97d0*/  @!P0 BRA `(.L_x_207) ;  /* 0xfffffffc00f08947 */ /* 0x004fea000383ffff */
[----:B------:R-:W-:Y:S05]  /*97e0*/  BRA `(.L_x_81) ;  /* 0xffffffb000387947 */ /* 0x000fea000383ffff */
.L_x_85:
[----:B------:R-:W-:-:S07]  /*97f0*/  MOV R0, UR5 ;  /* 0x0000000500007c02 */ /* 0x000fce0008000f00 */
.L_x_208:
[----:B-1----:R1:W4:Y:S02]  /*9800*/  SYNCS.PHASECHK.TRANS64.TRYWAIT P0, [R0+URZ], R2 ;  /* 0x00000002000075a7 */ /* 0x00232400080011ff */
[----:B----4-:R-:W-:Y:S05]  /*9810*/  @!P0 NANOSLEEP.SYNCS 0x989680 ;  /* 0x009896800000895d */ /* 0x010fea0003900000 */
[----:B------:R-:W4:Y:S02]  /*9820*/  @!P0 SYNCS.PHASECHK.TRANS64 P0, [R0+URZ], R2 ;  /* 0x00000002000085a7 */ /* 0x000f2400080010ff */
[----:B----4-:R-:W-:Y:S05]  /*9830*/  @!P0 BRA `(.L_x_208) ;  /* 0xfffffffc00f08947 */ /* 0x010fea000383ffff */
[----:B------:R-:W-:Y:S05]  /*9840*/  BRA `(.L_x_209) ;  /* 0xffffffb000e47947 */ /* 0x000fea000383ffff */
.L_x_86:
[----:B------:R-:W-:-:S07]  /*9850*/  MOV R0, UR7 ;  /* 0x0000000700007c02 */ /* 0x000fce0008000f00 */
.L_x_210:
[----:B-1----:R1:W4:Y:S02]  /*9860*/  SYNCS.PHASECHK.TRANS64.TRYWAIT P0, [R0+URZ], R2 ;  /* 0x00000002000075a7 */ /* 0x00232400080011ff */
[----:B----4-:R-:W-:Y:S05]  /*9870*/  @!P0 NANOSLEEP.SYNCS 0x989680 ;  /* 0x009896800000895d */ /* 0x010fea0003900000 */
[----:B------:R-:W4:Y:S02]  /*9880*/  @!P0 SYNCS.PHASECHK.TRANS64 P0, [R0+URZ], R2 ;  /* 0x00000002000085a7 */ /* 0x000f2400080010ff */
[----:B----4-:R-:W-:Y:S05]  /*9890*/  @!P0 BRA `(.L_x_210) ;  /* 0xfffffffc00f08947 */ /* 0x010fea000383ffff */
[----:B------:R-:W-:Y:S05]  /*98a0*/  BRA `(.L_x_211) ;  /* 0xffffffb000f07947 */ /* 0x000fea000383ffff */
.L_x_91:
[----:B------:R-:W-:Y:S07]  /*98b0*/  MOV R0, UR22 ;  /* 0x0000001600007c02 */ /* 0x000fee0008000f00 */
.L_x_212:
[----:B--2---:R2:W3:Y:S02]  /*98c0*/  SYNCS.PHASECHK.TRANS64.TRYWAIT P0, [R0+URZ+0x250], R2 ;  /* 0x00025002000075a7 */ /* 0x0044e400080011ff */
[----:B---3--:R-:W-:Y:S05]  /*98d0*/  @!P0 NANOSLEEP.SYNCS 0x989680 ;  /* 0x009896800000895d */ /* 0x008fea0003900000 */
[----:B------:R-:W3:Y:S02]  /*98e0*/  @!P0 SYNCS.PHASECHK.TRANS64 P0, [R0+URZ+0x250], R2 ;  /* 0x00025002000085a7 */ /* 0x000ee400080010ff */
[----:B---3--:R-:W-:Y:S05]  /*98f0*/  @!P0 BRA `(.L_x_212) ;  /* 0xfffffffc00f08947 */ /* 0x008fea000383ffff */
[----:B------:R-:W-:Y:S05]  /*9900*/  BRA `(.L_x_213) ;  /* 0xffffffb800107947 */ /* 0x000fea000383ffff */
.L_x_94:
[----:B------:R-:W-:Y:S07]  /*9910*/  MOV R0, UR22 ;  /* 0x0000001600007c02 */ /* 0x000fee0008000f00 */
.L_x_214:
[----:B-1----:R1:W2:Y:S02]  /*9920*/  SYNCS.PHASECHK.TRANS64.TRYWAIT P0, [R0+URZ+0x248], R2 ;  /* 0x00024802000075a7 */ /* 0x0022a400080011ff */
[----:B--2---:R-:W-:Y:S05]  /*9930*/  @!P0 NANOSLEEP.SYNCS 0x989680 ;  /* 0x009896800000895d */ /* 0x004fea0003900000 */
[----:B------:R-:W2:Y:S02]  /*9940*/  @!P0 SYNCS.PHASECHK.TRANS64 P0, [R0+URZ+0x248], R2 ;  /* 0x00024802000085a7 */ /* 0x000ea400080010ff */
[----:B--2---:R-:W-:Y:S05]  /*9950*/  @!P0 BRA `(.L_x_214) ;  /* 0xfffffffc00f08947 */ /* 0x004fea000383ffff */
[----:B------:R-:W-:Y:S05]  /*9960*/  BRA `(.L_x_93) ;  /* 0xffffffb800e87947 */ /* 0x000fea000383ffff */
.L_x_97:
[----:B------:R-:W-:Y:S07]  /*9970*/  MOV R0, UR22 ;  /* 0x0000001600007c02 */ /* 0x000fee0008000f00 */
.L_x_215:
[----:B-1----:R1:W2:Y:S02]  /*9980*/  SYNCS.PHASECHK.TRANS64.TRYWAIT P0, [R0+URZ+0x230], R14 ;  /* 0x0002300e000075a7 */ /* 0x0022a400080011ff */
[----:B--2---:R-:W-:Y:S05]  /*9990*/  @!P0 NANOSLEEP.SYNCS 0x989680 ;  /* 0x009896800000895d */ /* 0x004fea0003900000 */
[----:B------:R-:W2:Y:S02]  /*99a0*/  @!P0 SYNCS.PHASECHK.TRANS64 P0, [R0+URZ+0x230], R14 ;  /* 0x0002300e000085a7 */ /* 0x000ea400080010ff */
[----:B--2---:R-:W-:Y:S05]  /*99b0*/  @!P0 BRA `(.L_x_215) ;  /* 0xfffffffc00f08947 */ /* 0x004fea000383ffff */
[----:B------:R-:W-:Y:S05]  /*99c0*/  BRA `(.L_x_216) ;  /* 0xffffffbc00a07947 */ /* 0x000fea000383ffff */
.L_x_98:
[----:B------:R-:W-:Y:S07]  /*99d0*/  MOV R0, UR22 ;  /* 0x0000001600007c02 */ /* 0x000fee0008000f00 */
.L_x_217:
[----:B-1----:R1:W2:Y:S02]  /*99e0*/  SYNCS.PHASECHK.TRANS64.TRYWAIT P0, [R0+URZ+0x238], R14 ;  /* 0x0002380e000075a7 */ /* 0x0022a400080011ff */
[----:B--2---:R-:W-:Y:S05]  /*99f0*/  @!P0 NANOSLEEP.SYNCS 0x989680 ;  /* 0x009896800000895d */ /* 0x004fea0003900000 */
[----:B------:R-:W2:Y:S02]  /*9a00*/  @!P0 SYNCS.PHASECHK.TRANS64 P0, [R0+URZ+0x238], R14 ;  /* 0x0002380e000085a7 */ /* 0x000ea400080010ff */
[----:B--2---:R-:W-:Y:S05]  /*9a10*/  @!P0 BRA `(.L_x_217) ;  /* 0xfffffffc00f08947 */ /* 0x004fea000383ffff */
[----:B------:R-:W-:Y:S05]  /*9a20*/  BRA `(.L_x_218) ;  /* 0xffffffc000147947 */ /* 0x000fea000383ffff */
.L_x_100:
[----:B------:R-:W-:-:S07]  /*9a30*/  MOV R0, UR22 ;  /* 0x0000001600007c02 */ /* 0x000fce0008000f00 */
.L_x_219:
[----:B-1----:R1:W3:Y:S02]  /*9a40*/  SYNCS.PHASECHK.TRANS64.TRYWAIT P0, [R0+URZ+0x230], R2 ;  /* 0x00023002000075a7 */ /* 0x0022e400080011ff */
[----:B---3--:R-:W-:Y:S05]  /*9a50*/  @!P0 NANOSLEEP.SYNCS 0x989680 ;  /* 0x009896800000895d */ /* 0x008fea0003900000 */
[----:B------:R-:W3:Y:S02]  /*9a60*/  @!P0 SYNCS.PHASECHK.TRANS64 P0, [R0+URZ+0x230], R2 ;  /* 0x00023002000085a7 */ /* 0x000ee400080010ff */
[----:B---3--:R-:W-:Y:S05]  /*9a70*/  @!P0 BRA `(.L_x_219) ;  /* 0xfffffffc00f08947 */ /* 0x008fea000383ffff */
[----:B------:R-:W-:Y:S05]  /*9a80*/  BRA `(.L_x_220) ;  /* 0xffffffc000787947 */ /* 0x000fea000383ffff */
.L_x_102:
[----:B------:R-:W-:Y:S07]  /*9a90*/  MOV R0, UR51 ;  /* 0x0000003300007c02 */ /* 0x000fee0008000f00 */
.L_x_221:
[----:B-1----:R1:W2:Y:S02]  /*9aa0*/  SYNCS.PHASECHK.TRANS64.TRYWAIT P0, [R0+URZ+0x250], R2 ;  /* 0x00025002000075a7 */ /* 0x0022a400080011ff */
[----:B--2---:R-:W-:Y:S05]  /*9ab0*/  @!P0 NANOSLEEP.SYNCS 0x989680 ;  /* 0x009896800000895d */ /* 0x004fea0003900000 */
[----:B------:R-:W2:Y:S02]  /*9ac0*/  @!P0 SYNCS.PHASECHK.TRANS64 P0, [R0+URZ+0x250], R2 ;  /* 0x00025002000085a7 */ /* 0x000ea400080010ff */
[----:B--2---:R-:W-:Y:S05]  /*9ad0*/  @!P0 BRA `(.L_x_221) ;  /* 0xfffffffc00f08947 */ /* 0x004fea000383ffff */
[----:B------:R-:W-:Y:S05]  /*9ae0*/  BRA `(.L_x_222) ;  /* 0xffffffc4004c7947 */ /* 0x000fea000383ffff */
.L_x_113:
[----:B---3--:R3:W1:Y:S02]  /*9af0*/  SYNCS.PHASECHK.TRANS64.TRYWAIT P1, [R0+URZ+0x220], R5 ;  /* 0x00022005000075a7 */ /* 0x00866400080211ff */
[----:B-1----:R-:W-:Y:S05]  /*9b00*/  @!P1 NANOSLEEP.SYNCS 0x989680 ;  /* 0x009896800000995d */ /* 0x002fea0003900000 */
[----:B------:R-:W1:Y:S02]  /*9b10*/  @!P1 SYNCS.PHASECHK.TRANS64 P1, [R0+URZ+0x220], R5 ;  /* 0x00022005000095a7 */ /* 0x000e6400080210ff */
[----:B-1----:R-:W-:Y:S05]  /*9b20*/  @!P1 BRA `(.L_x_113) ;  /* 0xfffffffc00f09947 */ /* 0x002fea000383ffff */
[----:B------:R-:W-:Y:S05]  /*9b30*/  BRA `(.L_x_112) ;  /* 0xffffffd000847947 */ /* 0x000fea000383ffff */
.L_x_115:
[----:B---3--:R3:W4:Y:S02]  /*9b40*/  SYNCS.PHASECHK.TRANS64.TRYWAIT P0, [R120+URZ+0x260], R3 ;  /* 0x00026003780075a7 */ /* 0x00872400080011ff */
[----:B----4-:R-:W-:Y:S05]  /*9b50*/  @!P0 NANOSLEEP.SYNCS 0x989680 ;  /* 0x009896800000895d */ /* 0x010fea0003900000 */
[----:B------:R-:W4:Y:S02]  /*9b60*/  @!P0 SYNCS.PHASECHK.TRANS64 P0, [R120+URZ+0x260], R3 ;  /* 0x00026003780085a7 */ /* 0x000f2400080010ff */
[----:B----4-:R-:W-:Y:S05]  /*9b70*/  @!P0 BRA `(.L_x_115) ;  /* 0xfffffffc00f08947 */ /* 0x010fea000383ffff */
[----:B------:R-:W-:Y:S05]  /*9b80*/  BRA `(.L_x_114) ;  /* 0xffffffd000d47947 */ /* 0x000fea000383ffff */
.L_x_124:
[----:B---3--:R3:W4:Y:S02]  /*9b90*/  SYNCS.PHASECHK.TRANS64.TRYWAIT P0, [R2+URZ+0x220], R0 ;  /* 0x00022000020075a7 */ /* 0x00872400080011ff */
[----:B----4-:R-:W-:Y:S05]  /*9ba0*/  @!P0 NANOSLEEP.SYNCS 0x989680 ;  /* 0x009896800000895d */ /* 0x010fea0003900000 */
[----:B------:R-:W4:Y:S02]  /*9bb0*/  @!P0 SYNCS.PHASECHK.TRANS64 P0, [R2+URZ+0x220], R0 ;  /* 0x00022000020085a7 */ /* 0x000f2400080010ff */
[----:B----4-:R-:W-:Y:S05]  /*9bc0*/  @!P0 BRA `(.L_x_124) ;  /* 0xfffffffc00f08947 */ /* 0x010fea000383ffff */
[----:B------:R-:W-:Y:S05]  /*9bd0*/  BRA `(.L_x_123) ;  /* 0xffffffdc00d87947 */ /* 0x000fea000383ffff */
        .weak           $__internal_0_$__cuda_sm10x_tcgen05_guardrail_trap_col_being_dealloced_not_returned_by_alloc
        .type           $__internal_0_$__cuda_sm10x_tcgen05_guardrail_trap_col_being_dealloced_not_returned_by_alloc,@function
        .size           $__internal_0_$__cuda_sm10x_tcgen05_guardrail_trap_col_being_dealloced_not_returned_by_alloc,($__internal_1_$__cuda_sm10x_tcgen05_guardrail_trap_phase_invalid_during_alloc - $__internal_0_$__cuda_sm10x_tcgen05_guardrail_trap_col_being_dealloced_not_returned_by_alloc)
$__internal_0_$__cuda_sm10x_tcgen05_guardrail_trap_col_being_dealloced_not_returned_by_alloc:
[----:B------:R-:W-:Y:S05]  /*9be0*/  BPT.TRAP 0x1 ;  /* 0x000000040000795c */ /* 0x000fea0000300000 */
[----:B------:R-:W-:-:S04]  /*9bf0*/  HFMA2 R3, -RZ, RZ, 0, 0 ;  /* 0x00000000ff037431 */ /* 0x000fc800000001ff */
[----:B------:R-:W-:Y:S05]  /*9c00*/  RET.REL.NODEC R2 `(_ZN7cutlass13device_kernelINS_4conv6kernel13ConvUniversalINS1_16ConvProblemShapeILNS1_8OperatorE0ELi2EEENS1_10collective14CollectiveConvINS1_47MainloopSm100TmaUmmaWarpSpecializedImplicitGemmILS5_0ELi34ELi2ELi1ELi2EN4cute5tupleIJNSA_1CILi1EEESD_SD_EEEEENSB_IJNSC_ILi64EEENSC_ILi128EEENSB_IJNSC_ILi32EEEEEEEEENS_12float_e4m3_tESL_NSA_8TiledMMAINSA_8MMA_AtomIJNSA_10MMA_TraitsINSA_19SM100_MMA_F8F6F4_SSEJSL_SL_fSG_SH_NSA_17integral_constantINSA_4UMMA5MajorELSS_0EEEST_NSQ_INSR_7ScaleInELSU_0EEESV_EEEEEENSA_6LayoutISE_NSB_IJNSC_ILi0EEESZ_SZ_EEEEENSB_IJNSA_10UnderscoreES12_S12_EEEEENS7_6detail27Sm100ImplicitGemmTileTraitsINSA_20SM90_TMA_LOAD_IM2COLENSA_14ComposedLayoutINSA_7SwizzleILi1ELi4ELi3EEENSA_18smem_ptr_flag_bitsILi8EEENSY_INSB_IJNSC_ILi8EEESI_EEENSB_IJSI_SD_EEEEEEEvEENS16_INSA_13SM90_TMA_LOADES1H_vEEEENS_8epilogue10collective18CollectiveEpilogueINS1M_23Sm100TmaWarpSpecializedILi2ELi2ELi32ELb0ELb0EEEJSK_NSB_IJNSY_ISG_SD_EES1R_EEESL_NSB_IJNSB_IJlllEEESD_SZ_EEESL_S1U_NS1M_6fusion15FusionCallbacksIS1Q_NS1V_17LinearCombinationISL_fSL_fLNS_15FloatRoundStyleE2EEESK_S1S_JEEENSA_5SM1004TMEM4LOAD26SM100_TMEM_LOAD_16dp32b32xES17_NS18_INS19_ILi2ELi4ELi3EEES1C_NSY_INSB_IJS1D_SG_EEENSB_IJSG_SD_EEEEEEENSA_39AutoVectorizingCopyWithAssumedAlignmentILi128EEENSA_21SM90_TMA_STORE_IM2COLES29_S2B_S2B_EEEvvEEEEvNT_6ParamsE) ;  /* 0xffffff6002fc7950 */ /* 0x000fea0003c3ffff */
        .weak           $__internal_1_$__cuda_sm10x_tcgen05_guardrail_trap_phase_invalid_during_alloc
        .type           $__internal_1_$__cuda_sm10x_tcgen05_guardrail_trap_phase_invalid_during_alloc,@function
        .size           $__internal_1_$__cuda_sm10x_tcgen05_guardrail_trap_phase_invalid_during_alloc,($__internal_2_$__cuda_sm10x_tcgen05_guardrail_trap_unallocated_columns_being_dealloced - $__internal_1_$__cuda_sm10x_tcgen05_guardrail_trap_phase_invalid_during_alloc)
$__internal_1_$__cuda_sm10x_tcgen05_guardrail_trap_phase_invalid_during_alloc:
[----:B------:R-:W-:Y:S05]  /*9c10*/  BPT.TRAP 0x1 ;  /* 0x000000040000795c */ /* 0x000fea0000300000 */
[----:B------:R-:W-:-:S04]  /*9c20*/  MOV R3, 0x0 ;  /* 0x0000000000037802 */ /* 0x000fc80000000f00 */
[----:B------:R-:W-:Y:S05]  /*9c30*/  RET.REL.NODEC R2 `(_ZN7cutlass13device_kernelINS_4conv6kernel13ConvUniversalINS1_16ConvProblemShapeILNS1_8OperatorE0ELi2EEENS1_10collective14CollectiveConvINS1_47MainloopSm100TmaUmmaWarpSpecializedImplicitGemmILS5_0ELi34ELi2ELi1ELi2EN4cute5tupleIJNSA_1CILi1EEESD_SD_EEEEENSB_IJNSC_ILi64EEENSC_ILi128EEENSB_IJNSC_ILi32EEEEEEEEENS_12float_e4m3_tESL_NSA_8TiledMMAINSA_8MMA_AtomIJNSA_10MMA_TraitsINSA_19SM100_MMA_F8F6F4_SSEJSL_SL_fSG_SH_NSA_17integral_constantINSA_4UMMA5MajorELSS_0EEEST_NSQ_INSR_7ScaleInELSU_0EEESV_EEEEEENSA_6LayoutISE_NSB_IJNSC_ILi0EEESZ_SZ_EEEEENSB_IJNSA_10UnderscoreES12_S12_EEEEENS7_6detail27Sm100ImplicitGemmTileTraitsINSA_20SM90_TMA_LOAD_IM2COLENSA_14ComposedLayoutINSA_7SwizzleILi1ELi4ELi3EEENSA_18smem_ptr_flag_bitsILi8EEENSY_INSB_IJNSC_ILi8EEESI_EEENSB_IJSI_SD_EEEEEEEvEENS16_INSA_13SM90_TMA_LOADES1H_vEEEENS_8epilogue10collective18CollectiveEpilogueINS1M_23Sm100TmaWarpSpecializedILi2ELi2ELi32ELb0ELb0EEEJSK_NSB_IJNSY_ISG_SD_EES1R_EEESL_NSB_IJNSB_IJlllEEESD_SZ_EEESL_S1U_NS1M_6fusion15FusionCallbacksIS1Q_NS1V_17LinearCombinationISL_fSL_fLNS_15FloatRoundStyleE2EEESK_S1S_JEEENSA_5SM1004TMEM4LOAD26SM100_TMEM_LOAD_16dp32b32xES17_NS18_INS19_ILi2ELi4ELi3EEES1C_NSY_INSB_IJS1D_SG_EEENSB_IJSG_SD_EEEEEEENSA_39AutoVectorizingCopyWithAssumedAlignmentILi128EEENSA_21SM90_TMA_STORE_IM2COLES29_S2B_S2B_EEEvvEEEEvNT_6ParamsE) ;  /* 0xffffff6002f07950 */ /* 0x000fea0003c3ffff */
        .weak           $__internal_2_$__cuda_sm10x_tcgen05_guardrail_trap_unallocated_columns_being_dealloced
        .type           $__internal_2_$__cuda_sm10x_tcgen05_guardrail_trap_unallocated_columns_being_dealloced,@function
        .size           $__internal_2_$__cuda_sm10x_tcgen05_guardrail_trap_unallocated_columns_being_dealloced,(.L_x_224 - $__internal_2_$__cuda_sm10x_tcgen05_guardrail_trap_unallocated_columns_being_dealloced)
$__internal_2_$__cuda_sm10x_tcgen05_guardrail_trap_unallocated_columns_being_dealloced:
[----:B------:R-:W-:Y:S05]  /*9c40*/  BPT.TRAP 0x1 ;  /* 0x000000040000795c */ /* 0x000fea0000300000 */
[----:B------:R-:W-:-:S04]  /*9c50*/  HFMA2 R3, -RZ, RZ, 0, 0 ;  /* 0x00000000ff037431 */ /* 0x000fc800000001ff */
[----:B------:R-:W-:Y:S05]  /*9c60*/  RET.REL.NODEC R2 `(_ZN7cutlass13device_kernelINS_4conv6kernel13ConvUniversalINS1_16ConvProblemShapeILNS1_8OperatorE0ELi2EEENS1_10collective14CollectiveConvINS1_47MainloopSm100TmaUmmaWarpSpecializedImplicitGemmILS5_0ELi34ELi2ELi1ELi2EN4cute5tupleIJNSA_1CILi1EEESD_SD_EEEEENSB_IJNSC_ILi64EEENSC_ILi128EEENSB_IJNSC_ILi32EEEEEEEEENS_12float_e4m3_tESL_NSA_8TiledMMAINSA_8MMA_AtomIJNSA_10MMA_TraitsINSA_19SM100_MMA_F8F6F4_SSEJSL_SL_fSG_SH_NSA_17integral_constantINSA_4UMMA5MajorELSS_0EEEST_NSQ_INSR_7ScaleInELSU_0EEESV_EEEEEENSA_6LayoutISE_NSB_IJNSC_ILi0EEESZ_SZ_EEEEENSB_IJNSA_10UnderscoreES12_S12_EEEEENS7_6detail27Sm100ImplicitGemmTileTraitsINSA_20SM90_TMA_LOAD_IM2COLENSA_14ComposedLayoutINSA_7SwizzleILi1ELi4ELi3EEENSA_18smem_ptr_flag_bitsILi8EEENSY_INSB_IJNSC_ILi8EEESI_EEENSB_IJSI_SD_EEEEEEEvEENS16_INSA_13SM90_TMA_LOADES1H_vEEEENS_8epilogue10collective18CollectiveEpilogueINS1M_23Sm100TmaWarpSpecializedILi2ELi2ELi32ELb0ELb0EEEJSK_NSB_IJNSY_ISG_SD_EES1R_EEESL_NSB_IJNSB_IJlllEEESD_SZ_EEESL_S1U_NS1M_6fusion15FusionCallbacksIS1Q_NS1V_17LinearCombinationISL_fSL_fLNS_15FloatRoundStyleE2EEESK_S1S_JEEENSA_5SM1004TMEM4LOAD26SM100_TMEM_LOAD_16dp32b32xES17_NS18_INS19_ILi2ELi4ELi3EEES1C_NSY_INSB_IJS1D_SG_EEENSB_IJSG_SD_EEEEEEENSA_39AutoVectorizingCopyWithAssumedAlignmentILi128EEENSA_21SM90_TMA_STORE_IM2COLES29_S2B_S2B_EEEvvEEEEvNT_6ParamsE) ;  /* 0xffffff6002e47950 */ /* 0x000fea0003c3ffff */
.L_x_223:
[----:B------:R-:W-:-:S00]  /*9c70*/  BRA `(.L_x_223) ;  /* 0xfffffffc00fc7947 */ /* 0x000fc0000383ffff */
[----:B------:R-:W-:-:S00]  /*9c80*/  NOP ;  /* 0x0000000000007918 */ /* 0x000fc00000000000 */
[----:B------:R-:W-:-:S00]  /*9c90*/  NOP ;  /* 0x0000000000007918 */ /* 0x000fc00000000000 */
[----:B------:R-:W-:-:S00]  /*9ca0*/  NOP ;  /* 0x0000000000007918 */ /* 0x000fc00000000000 */
[----:B------:R-:W-:-:S00]  /*9cb0*/  NOP ;  /* 0x0000000000007918 */ /* 0x000fc00000000000 */
[----:B------:R-:W-:-:S00]  /*9cc0*/  NOP ;  /* 0x0000000000007918 */ /* 0x000fc00000000000 */
[----:B------:R-:W-:-:S00]  /*9cd0*/  NOP ;  /* 0x0000000000007918 */ /* 0x000fc00000000000 */
[----:B------:R-:W-:-:S00]  /*9ce0*/  NOP ;  /* 0x0000000000007918 */ /* 0x000fc00000000000 */
[----:B------:R-:W-:-:S00]  /*9cf0*/  NOP ;  /* 0x0000000000007918 */ /* 0x000fc00000000000 */
.L_x_224:


//--------------------- .nv.global.init           --------------------------
	.section	.nv.global.init,"aw",@progbits
.nv.global.init:
	.type		$str$29,@object
	.size		$str$29,($str$30 - $str$29)
$str$29:
        /*0000*/ 	.byte	0x28, 0x61, 0x64, 0x64, 0x72, 0x65, 0x73, 0x73, 0x20, 0x26, 0x20, 0x6d, 0x61, 0x73, 0x6b, 0x29
        /*0010*/ 	.byte	0x20, 0x3d, 0x3d, 0x20, 0x30, 0x00
	.type		$str$30,@object
	.size		$str$30,($str$28 - $str$30)
$str$30:
        /*0016*/ 	.byte	0x2f, 0x74, 0x6d, 0x70, 0x2f, 0x63, 0x75, 0x74, 0x6c, 0x61, 0x73, 0x73, 0x5f, 0x73, 0x77, 0x65
        /*0026*/ 	.byte	0x65, 0x70, 0x5f, 0x73, 0x72, 0x63, 0x2f, 0x69, 0x6e, 0x63, 0x6c, 0x75, 0x64, 0x65, 0x2f, 0x63
        /*0036*/ 	.byte	0x75, 0x74, 0x65, 0x2f, 0x70, 0x6f, 0x69, 0x6e, 0x74, 0x65, 0x72, 0x5f, 0x66, 0x6c, 0x61, 0x67
        /*0046*/ 	.byte	0x67, 0x65, 0x64, 0x2e, 0x68, 0x70, 0x70, 0x00
	.type		$str$28,@object
	.size		$str$28,($str$27 - $str$28)
$str$28:
        /*004e*/ 	.byte	0x2f, 0x74, 0x6d, 0x70, 0x2f, 0x63, 0x75, 0x74, 0x6c, 0x61, 0x73, 0x73, 0x5f, 0x73, 0x77, 0x65
        /*005e*/ 	.byte	0x65, 0x70, 0x5f, 0x73, 0x72, 0x63, 0x2f, 0x69, 0x6e, 0x63, 0x6c, 0x75, 0x64, 0x65, 0x2f, 0x63
        /*006e*/ 	.byte	0x75, 0x74, 0x65, 0x2f, 0x61, 0x74, 0x6f, 0x6d, 0x2f, 0x63, 0x6f, 0x70, 0x79, 0x5f, 0x74, 0x72
        /*007e*/ 	.byte	0x61, 0x69, 0x74, 0x73, 0x5f, 0x73, 0x6d, 0x31, 0x30, 0x30, 0x2e, 0x68, 0x70, 0x70, 0x00
	.type		$str$27,@object
	.size		$str$27,(__unnamed_1 - $str$27)
$str$27:
        /*008d*/ 	.byte	0x28, 0x28, 0x75, 0x69, 0x6e, 0x74, 0x33, 0x32, 0x5f, 0x74, 0x28, 0x74, 0x68, 0x72, 0x65, 0x61
        /*009d*/ 	.byte	0x64, 0x49, 0x64, 0x78, 0x2e, 0x78, 0x29, 0x20, 0x2f, 0x20, 0x33, 0x32, 0x29, 0x20, 0x25, 0x20
        /*00ad*/ 	.byte	0x34, 0x29, 0x20, 0x3d, 0x3d, 0x20, 0x28, 0x28, 0x28, 0x74, 0x6d, 0x65, 0x6d, 0x5f, 0x61, 0x64
        /*00bd*/ 	.byte	0x64, 0x72, 0x20, 0x3e, 0x3e, 0x20, 0x31, 0x36, 0x29, 0x20, 0x2f, 0x20, 0x33, 0x32, 0x29, 0x20
        /*00cd*/ 	.byte	0x25, 0x20, 0x34, 0x29, 0x00
	.type		__unnamed_1,@object
	.size		__unnamed_1,(__unnamed_2 - __unnamed_1)
__unnamed_1:
        /*00d2*/ 	.byte	0x61, 0x75, 0x74, 0x6f, 0x20, 0x63, 0x75, 0x74, 0x65, 0x3a, 0x3a, 0x61, 0x73, 0x5f, 0x70, 0x6f
        /* <DEDUP_REMOVED lines=24> */
        /*0262*/ 	.byte	0x3c, 0x34, 0x30, 0x39, 0x36, 0x3e, 0x3e, 0x3e, 0x3e, 0x5d, 0x00
	.type		__unnamed_2,@object
	.size		__unnamed_2,(.L_2 - __unnamed_2)
__unnamed_2:
        /* <DEDUP_REMOVED lines=40> */
        /*04ed*/ 	.byte	0x74, 0x65, 0x3a, 0x3a, 0x43, 0x3c, 0x30, 0x3e, 0x3e, 0x3e, 0x3e, 0x5d, 0x00
.L_2:


//--------------------- .nv.shared._ZN7cutlass13device_kernelINS_4conv6kernel13ConvUniversalINS1_16ConvProblemShapeILNS1_8OperatorE0ELi2EEENS1_10collective14CollectiveConvINS1_47MainloopSm100TmaUmmaWarpSpecializedImplicitGemmILS5_0ELi34ELi2ELi1ELi2EN4cute5tupleIJNSA_1CILi1EEESD_SD_EEEEENSB_IJNSC_ILi64EEENSC_ILi128EEENSB_IJNSC_ILi32EEEEEEEEENS_12float_e4m3_tESL_NSA_8TiledMMAINSA_8MMA_AtomIJNSA_10MMA_TraitsINSA_19SM100_MMA_F8F6F4_SSEJSL_SL_fSG_SH_NSA_17integral_constantINSA_4UMMA5MajorELSS_0EEEST_NSQ_INSR_7ScaleInELSU_0EEESV_EEEEEENSA_6LayoutISE_NSB_IJNSC_ILi0EEESZ_SZ_EEEEENSB_IJNSA_10UnderscoreES12_S12_EEEEENS7_6detail27Sm100ImplicitGemmTileTraitsINSA_20SM90_TMA_LOAD_IM2COLENSA_14ComposedLayoutINSA_7SwizzleILi1ELi4ELi3EEENSA_18smem_ptr_flag_bitsILi8EEENSY_INSB_IJNSC_ILi8EEESI_EEENSB_IJSI_SD_EEEEEEEvEENS16_INSA_13SM90_TMA_LOADES1H_vEEEENS_8epilogue10collective18CollectiveEpilogueINS1M_23Sm100TmaWarpSpecializedILi2ELi2ELi32ELb0ELb0EEEJSK_NSB_IJNSY_ISG_SD_EES1R_EEESL_NSB_IJNSB_IJlllEEESD_SZ_EEESL_S1U_NS1M_6fusion15FusionCallbacksIS1Q_NS1V_17LinearCombinationISL_fSL_fLNS_15FloatRoundStyleE2EEESK_S1S_JEEENSA_5SM1004TMEM4LOAD26SM100_TMEM_LOAD_16dp32b32xES17_NS18_INS19_ILi2ELi4ELi3EEES1C_NSY_INSB_IJS1D_SG_EEENSB_IJSG_SD_EEEEEEENSA_39AutoVectorizingCopyWithAssumedAlignmentILi128EEENSA_21SM90_TMA_STORE_IM2COLES29_S2B_S2B_EEEvvEEEEvNT_6ParamsE --------------------------
	.section	.nv.shared._ZN7cutlass13device_kernelINS_4conv6kernel13ConvUniversalINS1_16ConvProblemShapeILNS1_8OperatorE0ELi2EEENS1_10collective14CollectiveConvINS1_47MainloopSm100TmaUmmaWarpSpecializedImplicitGemmILS5_0ELi34ELi2ELi1ELi2EN4cute5tupleIJNSA_1CILi1EEESD_SD_EEEEENSB_IJNSC_ILi64EEENSC_ILi128EEENSB_IJNSC_ILi32EEEEEEEEENS_12float_e4m3_tESL_NSA_8TiledMMAINSA_8MMA_AtomIJNSA_10MMA_TraitsINSA_19SM100_MMA_F8F6F4_SSEJSL_SL_fSG_SH_NSA_17integral_constantINSA_4UMMA5MajorELSS_0EEEST_NSQ_INSR_7ScaleInELSU_0EEESV_EEEEEENSA_6LayoutISE_NSB_IJNSC_ILi0EEESZ_SZ_EEEEENSB_IJNSA_10UnderscoreES12_S12_EEEEENS7_6detail27Sm100ImplicitGemmTileTraitsINSA_20SM90_TMA_LOAD_IM2COLENSA_14ComposedLayoutINSA_7SwizzleILi1ELi4ELi3EEENSA_18smem_ptr_flag_bitsILi8EEENSY_INSB_IJNSC_ILi8EEESI_EEENSB_IJSI_SD_EEEEEEEvEENS16_INSA_13SM90_TMA_LOADES1H_vEEEENS_8epilogue10collective18CollectiveEpilogueINS1M_23Sm100TmaWarpSpecializedILi2ELi2ELi32ELb0ELb0EEEJSK_NSB_IJNSY_ISG_SD_EES1R_EEESL_NSB_IJNSB_IJlllEEESD_SZ_EEESL_S1U_NS1M_6fusion15FusionCallbacksIS1Q_NS1V_17LinearCombinationISL_fSL_fLNS_15FloatRoundStyleE2EEESK_S1S_JEEENSA_5SM1004TMEM4LOAD26SM100_TMEM_LOAD_16dp32b32xES17_NS18_INS19_ILi2ELi4ELi3EEES1C_NSY_INSB_IJS1D_SG_EEENSB_IJSG_SD_EEEEEEENSA_39AutoVectorizingCopyWithAssumedAlignmentILi128EEENSA_21SM90_TMA_STORE_IM2COLES29_S2B_S2B_EEEvvEEEEvNT_6ParamsE,"aw",@nobits
	.sectionflags	@""
	.align	16
	.zero		1024


//--------------------- .nv.shared.reserved.0     --------------------------
	.section	.nv.shared.reserved.0,"aw",@nobits
	.weak		__nv_reservedSMEM_offset_0_alias
	.size		__nv_reservedSMEM_offset_0_alias, 0, 64
	.other		__nv_reservedSMEM_offset_0_alias,@"STO_CUDA_RESERVED_SHARED STV_DEFAULT"
__nv_reservedSMEM_offset_0_alias:
	.zero		0
.nv.shared.reserved.0:
	.zero		64
	.weak		__nv_reservedSMEM_tcgen05_partition
	.type		__nv_reservedSMEM_tcgen05_partition,@object
	.size		__nv_reservedSMEM_tcgen05_partition,(.L_0 - __nv_reservedSMEM_tcgen05_partition)
__nv_reservedSMEM_tcgen05_partition:
	.zero		32
.L_0:


//--------------------- .nv.global                --------------------------
	.section	.nv.global,"aw",@nobits
.nv.global:
	.type		_ZN39_INTERNAL_0520cef6_4_k_cu_d166bbe5_31134cute1_E,@object
	.size		_ZN39_INTERNAL_0520cef6_4_k_cu_d166bbe5_31134cute1_E,(_ZN39_INTERNAL_0520cef6_4_k_cu_d166bbe5_31134cuda3std3__45__cpo6cbeginE - _ZN39_INTERNAL_0520cef6_4_k_cu_d166bbe5_31134cute1_E)
_ZN39_INTERNAL_0520cef6_4_k_cu_d166bbe5_31134cute1_E:
	.zero		1
	.type		_ZN39_INTERNAL_0520cef6_4_k_cu_d166bbe5_31134cuda3std3__45__cpo6cbeginE,@object
	.size		_ZN39_INTERNAL_0520cef6_4_k_cu_d166bbe5_31134cuda3std3__45__cpo6cbeginE,(_ZN39_INTERNAL_0520cef6_4_k_cu_d166bbe5_31134cuda3std3__48in_placeE - _ZN39_INTERNAL_0520cef6_4_k_cu_d166bbe5_31134cuda3std3__45__cpo6cbeginE)
_ZN39_INTERNAL_0520cef6_4_k_cu_d166bbe5_31134cuda3std3__45__cpo6cbeginE:
	.zero		1
	.type		_ZN39_INTERNAL_0520cef6_4_k_cu_d166bbe5_31134cuda3std3__48in_placeE,@object
	.size		_ZN39_INTERNAL_0520cef6_4_k_cu_d166bbe5_31134cuda3std3__48in_placeE,(_ZN39_INTERNAL_0520cef6_4_k_cu_d166bbe5_31134cuda3std6ranges3__45__cpo9iter_moveE - _ZN39_INTERNAL_0520cef6_4_k_cu_d166bbe5_31134cuda3std3__48in_placeE)
_ZN39_INTERNAL_0520cef6_4_k_cu_d166bbe5_31134cuda3std3__48in_placeE:
	.zero		1
	.type		_ZN39_INTERNAL_0520cef6_4_k_cu_d166bbe5_31134cuda3std6ranges3__45__cpo9iter_moveE,@object
	.size		_ZN39_INTERNAL_0520cef6_4_k_cu_d166bbe5_31134cuda3std6ranges3__45__cpo9iter_moveE,(_ZN39_INTERNAL_0520cef6_4_k_cu_d166bbe5_31134cuda3std3__45__cpo5beginE - _ZN39_INTERNAL_0520cef6_4_k_cu_d166bbe5_31134cuda3std6ranges3__45__cpo9iter_moveE)
_ZN39_INTERNAL_0520cef6_4_k_cu_d166bbe5_31134cuda3std6ranges3__45__cpo9iter_moveE:
	.zero		1
	.type		_ZN39_INTERNAL_0520cef6_4_k_cu_d166bbe5_31134cuda3std3__45__cpo5beginE,@object
	.size		_ZN39_INTERNAL_0520cef6_4_k_cu_d166bbe5_31134cuda3std3__45__cpo5beginE,(_ZN39_INTERNAL_0520cef6_4_k_cu_d166bbe5_31134cuda3std3__441_GLOBAL__N__0520cef6_4_k_cu_d166bbe5_31136ignoreE - _ZN39_INTERNAL_0520cef6_4_k_cu_d166bbe5_31134cuda3std3__45__cpo5beginE)
_ZN39_INTERNAL_0520cef6_4_k_cu_d166bbe5_31134cuda3std3__45__cpo5beginE:
	.zero		1
	.type		_ZN39_INTERNAL_0520cef6_4_k_cu_d166bbe5_31134cuda3std3__441_GLOBAL__N__0520cef6_4_k_cu_d166bbe5_31136ignoreE,@object
	.size		_ZN39_INTERNAL_0520cef6_4_k_cu_d166bbe5_31134cuda3std3__441_GLOBAL__N__0520cef6_4_k_cu_d166bbe5_31136ignoreE,(_ZN39_INTERNAL_0520cef6_4_k_cu_d166bbe5_31134cute7productE - _ZN39_INTERNAL_0520cef6_4_k_cu_d166bbe5_31134cuda3std3__441_GLOBAL__N__0520cef6_4_k_cu_d166bbe5_31136ignoreE)
_ZN39_INTERNAL_0520cef6_4_k_cu_d166bbe5_31134cuda3std3__441_GLOBAL__N__0520cef6_4_k_cu_d166bbe5_31136ignoreE:
	.zero		1
	.type		_ZN39_INTERNAL_0520cef6_4_k_cu_d166bbe5_31134cute7productE,@object
	.size		_ZN39_INTERNAL_0520cef6_4_k_cu_d166bbe5_31134cute7productE,(_ZN39_INTERNAL_0520cef6_4_k_cu_d166bbe5_31134cuda3std3__45__cpo3endE - _ZN39_INTERNAL_0520cef6_4_k_cu_d166bbe5_31134cute7productE)
_ZN39_INTERNAL_0520cef6_4_k_cu_d166bbe5_31134cute7productE:
	.zero		1
	.type		_ZN39_INTERNAL_0520cef6_4_k_cu_d166bbe5_31134cuda3std3__45__cpo3endE,@object
	.size		_ZN39_INTERNAL_0520cef6_4_k_cu_d166bbe5_31134cuda3std3__45__cpo3endE,(_ZN39_INTERNAL_0520cef6_4_k_cu_d166bbe5_31134cuda3std3__419piecewise_constructE - _ZN39_INTERNAL_0520cef6_4_k_cu_d166bbe5_31134cuda3std3__45__cpo3endE)
_ZN39_INTERNAL_0520cef6_4_k_cu_d166bbe5_31134cuda3std3__45__cpo3endE:
	.zero		1
	.type		_ZN39_INTERNAL_0520cef6_4_k_cu_d166bbe5_31134cuda3std3__419piecewise_constructE,@object
	.size		_ZN39_INTERNAL_0520cef6_4_k_cu_d166bbe5_31134cuda3std3__419piecewise_constructE,(_ZN39_INTERNAL_0520cef6_4_k_cu_d166bbe5_31134cuda3std3__45__cpo4cendE - _ZN39_INTERNAL_0520cef6_4_k_cu_d166bbe5_31134cuda3std3__419piecewise_constructE)
_ZN39_INTERNAL_0520cef6_4_k_cu_d166bbe5_31134cuda3std3__419piecewise_constructE:
	.zero		1
	.type		_ZN39_INTERNAL_0520cef6_4_k_cu_d166bbe5_31134cuda3std3__45__cpo4cendE,@object
	.size		_ZN39_INTERNAL_0520cef6_4_k_cu_d166bbe5_31134cuda3std3__45__cpo4cendE,(_ZN39_INTERNAL_0520cef6_4_k_cu_d166bbe5_31134cuda3std6ranges3__45__cpo4swapE - _ZN39_INTERNAL_0520cef6_4_k_cu_d166bbe5_31134cuda3std3__45__cpo4cendE)
_ZN39_INTERNAL_0520cef6_4_k_cu_d166bbe5_31134cuda3std3__45__cpo4cendE:
	.zero		1
	.type		_ZN39_INTERNAL_0520cef6_4_k_cu_d166bbe5_31134cuda3std6ranges3__45__cpo4swapE,@object
	.size		_ZN39_INTERNAL_0520cef6_4_k_cu_d166bbe5_31134cuda3std6ranges3__45__cpo4swapE,(.L_10 - _ZN39_INTERNAL_0520cef6_4_k_cu_d166bbe5_31134cuda3std6ranges3__45__cpo4swapE)
_ZN39_INTERNAL_0520cef6_4_k_cu_d166bbe5_31134cuda3std6ranges3__45__cpo4swapE:
	.zero		1
.L_10:


//--------------------- .nv.constant0._ZN7cutlass13device_kernelINS_4conv6kernel13ConvUniversalINS1_16ConvProblemShapeILNS1_8OperatorE0ELi2EEENS1_10collective14CollectiveConvINS1_47MainloopSm100TmaUmmaWarpSpecializedImplicitGemmILS5_0ELi34ELi2ELi1ELi2EN4cute5tupleIJNSA_1CILi1EEESD_SD_EEEEENSB_IJNSC_ILi64EEENSC_ILi128EEENSB_IJNSC_ILi32EEEEEEEEENS_12float_e4m3_tESL_NSA_8TiledMMAINSA_8MMA_AtomIJNSA_10MMA_TraitsINSA_19SM100_MMA_F8F6F4_SSEJSL_SL_fSG_SH_NSA_17integral_constantINSA_4UMMA5MajorELSS_0EEEST_NSQ_INSR_7ScaleInELSU_0EEESV_EEEEEENSA_6LayoutISE_NSB_IJNSC_ILi0EEESZ_SZ_EEEEENSB_IJNSA_10UnderscoreES12_S12_EEEEENS7_6detail27Sm100ImplicitGemmTileTraitsINSA_20SM90_TMA_LOAD_IM2COLENSA_14ComposedLayoutINSA_7SwizzleILi1ELi4ELi3EEENSA_18smem_ptr_flag_bitsILi8EEENSY_INSB_IJNSC_ILi8EEESI_EEENSB_IJSI_SD_EEEEEEEvEENS16_INSA_13SM90_TMA_LOADES1H_vEEEENS_8epilogue10collective18CollectiveEpilogueINS1M_23Sm100TmaWarpSpecializedILi2ELi2ELi32ELb0ELb0EEEJSK_NSB_IJNSY_ISG_SD_EES1R_EEESL_NSB_IJNSB_IJlllEEESD_SZ_EEESL_S1U_NS1M_6fusion15FusionCallbacksIS1Q_NS1V_17LinearCombinationISL_fSL_fLNS_15FloatRoundStyleE2EEESK_S1S_JEEENSA_5SM1004TMEM4LOAD26SM100_TMEM_LOAD_16dp32b32xES17_NS18_INS19_ILi2ELi4ELi3EEES1C_NSY_INSB_IJS1D_SG_EEENSB_IJSG_SD_EEEEEEENSA_39AutoVectorizingCopyWithAssumedAlignmentILi128EEENSA_21SM90_TMA_STORE_IM2COLES29_S2B_S2B_EEEvvEEEEvNT_6ParamsE --------------------------
	.section	.nv.constant0._ZN7cutlass13device_kernelINS_4conv6kernel13ConvUniversalINS1_16ConvProblemShapeILNS1_8OperatorE0ELi2EEENS1_10collective14CollectiveConvINS1_47MainloopSm100TmaUmmaWarpSpecializedImplicitGemmILS5_0ELi34ELi2ELi1ELi2EN4cute5tupleIJNSA_1CILi1EEESD_SD_EEEEENSB_IJNSC_ILi64EEENSC_ILi128EEENSB_IJNSC_ILi32EEEEEEEEENS_12float_e4m3_tESL_NSA_8TiledMMAINSA_8MMA_AtomIJNSA_10MMA_TraitsINSA_19SM100_MMA_F8F6F4_SSEJSL_SL_fSG_SH_NSA_17integral_constantINSA_4UMMA5MajorELSS_0EEEST_NSQ_INSR_7ScaleInELSU_0EEESV_EEEEEENSA_6LayoutISE_NSB_IJNSC_ILi0EEESZ_SZ_EEEEENSB_IJNSA_10UnderscoreES12_S12_EEEEENS7_6detail27Sm100ImplicitGemmTileTraitsINSA_20SM90_TMA_LOAD_IM2COLENSA_14ComposedLayoutINSA_7SwizzleILi1ELi4ELi3EEENSA_18smem_ptr_flag_bitsILi8EEENSY_INSB_IJNSC_ILi8EEESI_EEENSB_IJSI_SD_EEEEEEEvEENS16_INSA_13SM90_TMA_LOADES1H_vEEEENS_8epilogue10collective18CollectiveEpilogueINS1M_23Sm100TmaWarpSpecializedILi2ELi2ELi32ELb0ELb0EEEJSK_NSB_IJNSY_ISG_SD_EES1R_EEESL_NSB_IJNSB_IJlllEEESD_SZ_EEESL_S1U_NS1M_6fusion15FusionCallbacksIS1Q_NS1V_17LinearCombinationISL_fSL_fLNS_15FloatRoundStyleE2EEESK_S1S_JEEENSA_5SM1004TMEM4LOAD26SM100_TMEM_LOAD_16dp32b32xES17_NS18_INS19_ILi2ELi4ELi3EEES1C_NSY_INSB_IJS1D_SG_EEENSB_IJSG_SD_EEEEEEENSA_39AutoVectorizingCopyWithAssumedAlignmentILi128EEENSA_21SM90_TMA_STORE_IM2COLES29_S2B_S2B_EEEvvEEEEvNT_6ParamsE,"a",@progbits
	.sectionflags	@""
	.align	4
.nv.constant0._ZN7cutlass13device_kernelINS_4conv6kernel13ConvUniversalINS1_16ConvProblemShapeILNS1_8OperatorE0ELi2EEENS1_10collective14CollectiveConvINS1_47MainloopSm100TmaUmmaWarpSpecializedImplicitGemmILS5_0ELi34ELi2ELi1ELi2EN4cute5tupleIJNSA_1CILi1EEESD_SD_EEEEENSB_IJNSC_ILi64EEENSC_ILi128EEENSB_IJNSC_ILi32EEEEEEEEENS_12float_e4m3_tESL_NSA_8TiledMMAINSA_8MMA_AtomIJNSA_10MMA_TraitsINSA_19SM100_MMA_F8F6F4_SSEJSL_SL_fSG_SH_NSA_17integral_constantINSA_4UMMA5MajorELSS_0EEEST_NSQ_INSR_7ScaleInELSU_0EEESV_EEEEEENSA_6LayoutISE_NSB_IJNSC_ILi0EEESZ_SZ_EEEEENSB_IJNSA_10UnderscoreES12_S12_EEEEENS7_6detail27Sm100ImplicitGemmTileTraitsINSA_20SM90_TMA_LOAD_IM2COLENSA_14ComposedLayoutINSA_7SwizzleILi1ELi4ELi3EEENSA_18smem_ptr_flag_bitsILi8EEENSY_INSB_IJNSC_ILi8EEESI_EEENSB_IJSI_SD_EEEEEEEvEENS16_INSA_13SM90_TMA_LOADES1H_vEEEENS_8epilogue10collective18CollectiveEpilogueINS1M_23Sm100TmaWarpSpecializedILi2ELi2ELi32ELb0ELb0EEEJSK_NSB_IJNSY_ISG_SD_EES1R_EEESL_NSB_IJNSB_IJlllEEESD_SZ_EEESL_S1U_NS1M_6fusion15FusionCallbacksIS1Q_NS1V_17LinearCombinationISL_fSL_fLNS_15FloatRoundStyleE2EEESK_S1S_JEEENSA_5SM1004TMEM4LOAD26SM100_TMEM_LOAD_16dp32b32xES17_NS18_INS19_ILi2ELi4ELi3EEES1C_NSY_INSB_IJS1D_SG_EEENSB_IJSG_SD_EEEEEEENSA_39AutoVectorizingCopyWithAssumedAlignmentILi128EEENSA_21SM90_TMA_STORE_IM2COLES29_S2B_S2B_EEEvvEEEEvNT_6ParamsE:
	.zero		2944


//--------------------- SYMBOLS --------------------------

	.type		.nv.reservedSmem.offset0,@object
	.size		.nv.reservedSmem.offset0,0x4
	.type		.nv.reservedSmem.cap,@object
	.size		.nv.reservedSmem.cap,0x4
	.type		__assertfail,@function
